	.headerflags	@"EF_CUDA_TEXMODE_UNIFIED EF_CUDA_64BIT_ADDRESS EF_CUDA_ACCELERATORS EF_CUDA_SM90 EF_CUDA_VIRTUAL_SM(EF_CUDA_SM90)"
	.elftype	@"ET_EXEC"


//--------------------- .nv.info                  --------------------------
	.section	.nv.info,"",@"SHT_CUDA_INFO"
	.align	4


	//----- nvinfo : EIATTR_REGCOUNT
	.align		4
        /*0000*/ 	.byte	0x04, 0x2f
        /*0002*/ 	.short	(.L_1 - .L_0)
	.align		4
.L_0:
        /*0004*/ 	.word	index@(triton_)
        /*0008*/ 	.word	0x00000048


	//----- nvinfo : EIATTR_MIN_STACK_SIZE
	.align		4
.L_1:
        /*000c*/ 	.byte	0x04, 0x12
        /*000e*/ 	.short	(.L_3 - .L_2)
	.align		4
.L_2:
        /*0010*/ 	.word	index@(triton_)
        /*0014*/ 	.word	0x00000000


	//----- nvinfo : EIATTR_FRAME_SIZE
	.align		4
.L_3:
        /*0018*/ 	.byte	0x04, 0x11
        /*001a*/ 	.short	(.L_5 - .L_4)
	.align		4
.L_4:
        /*001c*/ 	.word	index@(triton_)
        /*0020*/ 	.word	0x00000000


	//----- nvinfo : EIATTR_MIN_STACK_SIZE
	.align		4
.L_5:
        /*0024*/ 	.byte	0x04, 0x12
        /*0026*/ 	.short	(.L_7 - .L_6)
	.align		4
.L_6:
        /*0028*/ 	.word	index@(triton_)
        /*002c*/ 	.word	0x00000000
.L_7:


//--------------------- .nv.info.triton_          --------------------------
	.section	.nv.info.triton_,"",@"SHT_CUDA_INFO"
	.sectionflags	@""
	.align	4


	//----- nvinfo : EIATTR_CUDA_API_VERSION
	.align		4
        /*0000*/ 	.byte	0x04, 0x37
        /*0002*/ 	.short	(.L_9 - .L_8)
.L_8:
        /*0004*/ 	.word	0x0000007c


	//----- nvinfo : EIATTR_KPARAM_INFO
	.align		4
.L_9:
        /*0008*/ 	.byte	0x04, 0x17
        /*000a*/ 	.short	(.L_11 - .L_10)
.L_10:
        /*000c*/ 	.word	0x00000000
        /*0010*/ 	.short	0x0002
        /*0012*/ 	.short	0x0010
        /*0014*/ 	.byte	0x00, 0xf0, 0x21, 0x00


	//----- nvinfo : EIATTR_KPARAM_INFO
	.align		4
.L_11:
        /*0018*/ 	.byte	0x04, 0x17
        /*001a*/ 	.short	(.L_13 - .L_12)
.L_12:
        /*001c*/ 	.word	0x00000000
        /*0020*/ 	.short	0x0001
        /*0022*/ 	.short	0x0008
        /*0024*/ 	.byte	0x00, 0xf0, 0x21, 0x00


	//----- nvinfo : EIATTR_KPARAM_INFO
	.align		4
.L_13:
        /*0028*/ 	.byte	0x04, 0x17
        /*002a*/ 	.short	(.L_15 - .L_14)
.L_14:
        /*002c*/ 	.word	0x00000000
        /*0030*/ 	.short	0x0000
        /*0032*/ 	.short	0x0000
        /*0034*/ 	.byte	0x00, 0xf0, 0x21, 0x00


	//----- nvinfo : EIATTR_SPARSE_MMA_MASK
	.align		4
.L_15:
        /*0038*/ 	.byte	0x03, 0x50
        /*003a*/ 	.short	0x0000


	//----- nvinfo : EIATTR_MAXREG_COUNT
	.align		4
        /*003c*/ 	.byte	0x03, 0x1b
        /*003e*/ 	.short	0x00ff


	//----- nvinfo : EIATTR_EXIT_INSTR_OFFSETS
	.align		4
        /*0040*/ 	.byte	0x04, 0x1c
        /*0042*/ 	.short	(.L_17 - .L_16)


	//   ....[0]....
.L_16:
        /*0044*/ 	.word	0x00001fd0


	//   ....[1]....
        /*0048*/ 	.word	0x00002000


	//----- nvinfo : EIATTR_MAX_THREADS
	.align		4
.L_17:
        /*004c*/ 	.byte	0x04, 0x05
        /*004e*/ 	.short	(.L_19 - .L_18)
.L_18:
        /*0050*/ 	.word	0x00000040
        /*0054*/ 	.word	0x00000001
        /*0058*/ 	.word	0x00000001


	//----- nvinfo : EIATTR_CBANK_PARAM_SIZE
	.align		4
.L_19:
        /*005c*/ 	.byte	0x03, 0x19
        /*005e*/ 	.short	0x0018


	//----- nvinfo : EIATTR_PARAM_CBANK
	.align		4
        /*0060*/ 	.byte	0x04, 0x0a
        /*0062*/ 	.short	(.L_21 - .L_20)
	.align		4
.L_20:
        /*0064*/ 	.word	index@(.nv.constant0.triton_)
        /*0068*/ 	.short	0x0210
        /*006a*/ 	.short	0x0018


	//----- nvinfo : EIATTR_SW_WAR
	.align		4
.L_21:
        /*006c*/ 	.byte	0x04, 0x36
        /*006e*/ 	.short	(.L_23 - .L_22)
.L_22:
        /*0070*/ 	.word	0x00000008
.L_23:


//--------------------- .nv.callgraph             --------------------------
	.section	.nv.callgraph,"",@"SHT_CUDA_CALLGRAPH"
	.align	4
	.sectionentsize	8
	.align		4
        /*0000*/ 	.word	0x00000000
	.align		4
        /*0004*/ 	.word	0xffffffff
	.align		4
        /*0008*/ 	.word	0x00000000
	.align		4
        /*000c*/ 	.word	0xfffffffe
	.align		4
        /*0010*/ 	.word	0x00000000
	.align		4
        /*0014*/ 	.word	0xfffffffd
	.align		4
        /*0018*/ 	.word	0x00000000
	.align		4
        /*001c*/ 	.word	0xfffffffc


//--------------------- .text.triton_             --------------------------
	.section	.text.triton_,"ax",@progbits
	.sectionflags	@"SHF_BARRIERS=1"
	.align	128
        .global         triton_
        .type           triton_,@function
        .size           triton_,(.L_x_2 - triton_)
        .other          triton_,@"STO_CUDA_ENTRY STV_DEFAULT"
triton_:
.text.triton_:
[----:B------:R-:W1:Y:S08]  /*0000*/  LDC R1, c[0x0][0x28] ;  /* 0x00000a00ff017b82 */ /* 0x000e700000000800 */
[----:B------:R-:W2:Y:S01]  /*0010*/  S2UR UR11, SR_CTAID.X ;  /* 0x00000000000b79c3 */ /* 0x000ea20000002500 */
[----:B------:R-:W-:Y:S01]  /*0020*/  UMOV UR12, URZ ;  /* 0x0000003f000c7c82 */ /* 0x000fe20008000000 */
[----:B------:R-:W3:Y:S01]  /*0030*/  S2R R57, SR_TID.X ;  /* 0x0000000000397919 */ /* 0x000ee20000002100 */
[----:B------:R-:W-:Y:S01]  /*0040*/  ULDC.64 UR22, c[0x0][0x208] ;  /* 0x0000820000167ab9 */ /* 0x000fe20000000a00 */
[----:B------:R-:W-:Y:S01]  /*0050*/  UMOV UR10, URZ ;  /* 0x0000003f000a7c82 */ /* 0x000fe20008000000 */
[----:B------:R-:W-:-:S03]  /*0060*/  UMOV UR14, 0xffffff80 ;  /* 0xffffff80000e7882 */ /* 0x000fc60000000000 */
[----:B------:R-:W4:Y:S01]  /*0070*/  S2UR UR16, SR_CgaCtaId ;  /* 0x00000000001079c3 */ /* 0x000f220000008800 */
[----:B--2---:R-:W-:-:S04]  /*0080*/  UIMAD.WIDE UR4, UR11, 0x38e38e39, URZ ;  /* 0x38e38e390b0478a5 */ /* 0x004fc8000f8e023f */
[----:B------:R-:W-:-:S03]  /*0090*/  USHF.R.U32.HI UR20, URZ, 0x1f, UR5 ;  /* 0x0000001f3f147899 */ /* 0x000fc60008011605 */
[----:B------:R-:W-:Y:S01]  /*00a0*/  UMOV UR4, 0xfffffff8 ;  /* 0xfffffff800047882 */ /* 0x000fe20000000000 */
[----:B------:R-:W-:Y:S01]  /*00b0*/  ULEA.HI.SX32 UR20, UR5, UR20, 0x17 ;  /* 0x0000001405147291 */ /* 0x000fe2000f8fba3f */
[----:B---3--:R-:W-:Y:S01]  /*00c0*/  IMAD.SHL.U32 R41, R57, 0x8, RZ ;  /* 0x0000000839297824 */ /* 0x008fe200078e00ff */
[----:B------:R-:W-:Y:S02]  /*00d0*/  SHF.R.U32.HI R59, RZ, 0x2, R57 ;  /* 0x00000002ff3b7819 */ /* 0x000fe40000011639 */
[----:B------:R-:W-:Y:S02]  /*00e0*/  UIMAD UR4, UR20, UR4, 0x1 ;  /* 0x00000001140474a4 */ /* 0x000fe4000f8e0204 */
[----:B------:R-:W-:Y:S02]  /*00f0*/  UIMAD UR5, UR20, -0x900, UR11 ;  /* 0xfffff700140578a4 */ /* 0x000fe4000f8e020b */
[----:B------:R-:W-:-:S04]  /*0100*/  UISETP.LT.AND UP0, UPT, UR4, 0x8, UPT ;  /* 0x000000080400788c */ /* 0x000fc8000bf01270 */
[----:B------:R-:W-:Y:S01]  /*0110*/  USEL UR18, UR4, 0x8, UP0 ;  /* 0x0000000804127887 */ /* 0x000fe20008000000 */
[----:B------:R-:W-:-:S03]  /*0120*/  IMAD.U32 R2, RZ, RZ, UR5 ;  /* 0x00000005ff027e24 */ /* 0x000fc6000f8e00ff */
[----:B------:R-:W-:Y:S02]  /*0130*/  ULOP3.LUT UR5, UR5, UR18, URZ, 0x3c, !UPT ;  /* 0x0000001205057292 */ /* 0x000fe4000f8e3c3f */
[----:B------:R-:W-:Y:S01]  /*0140*/  IABS R0, UR18 ;  /* 0x0000001200007c13 */ /* 0x000fe20008000000 */
[----:B------:R-:W-:Y:S01]  /*0150*/  ULOP3.LUT UR17, URZ, UR18, URZ, 0x33, !UPT ;  /* 0x000000123f117292 */ /* 0x000fe2000f8e333f */
[----:B------:R-:W-:Y:S02]  /*0160*/  IABS R2, R2 ;  /* 0x0000000200027213 */ /* 0x000fe40000000000 */
[----:B------:R-:W-:Y:S02]  /*0170*/  R2UR UR8, R0 ;  /* 0x00000000000872ca */ /* 0x000fe400000e0000 */
[----:B------:R-:W-:Y:S02]  /*0180*/  R2UR UR4, R2 ;  /* 0x00000000020472ca */ /* 0x000fe400000e0000 */
[----:B------:R-:W-:-:S04]  /*0190*/  SHF.R.U32.HI R2, RZ, 0x4, R57 ;  /* 0x00000004ff027819 */ /* 0x000fc80000011639 */
[----:B------:R-:W-:-:S04]  /*01a0*/  SGXT.U32 R2, R2, 0x1 ;  /* 0x000000010202781a */ /* 0x000fc80000000000 */
[----:B------:R-:W-:Y:S01]  /*01b0*/  LOP3.LUT R60, R2, 0x7, R57, 0x78, !PT ;  /* 0x00000007023c7812 */ /* 0x000fe200078e7839 */
[----:B------:R-:W2:Y:S01]  /*01c0*/  I2F.RP R3, UR8 ;  /* 0x0000000800037d06 */ /* 0x000ea20008209400 */
[C---:B------:R-:W-:Y:S02]  /*01d0*/  LOP3.LUT R38, R2.reuse, 0x2, RZ, 0xfc, !PT ;  /* 0x0000000202267812 */ /* 0x040fe400078efcff */
[----:B------:R-:W-:Y:S01]  /*01e0*/  LOP3.LUT R36, R2, 0x4, RZ, 0xfc, !PT ;  /* 0x0000000402247812 */ /* 0x000fe200078efcff */
[----:B------:R-:W-:Y:S01]  /*01f0*/  IMAD.SHL.U32 R60, R60, 0x8, RZ ;  /* 0x000000083c3c7824 */ /* 0x000fe200078e00ff */
[C---:B------:R-:W-:Y:S02]  /*0200*/  LOP3.LUT R34, R2.reuse, 0x6, RZ, 0xfc, !PT ;  /* 0x0000000602227812 */ /* 0x040fe400078efcff */
[C---:B------:R-:W-:Y:S02]  /*0210*/  LOP3.LUT R32, R2.reuse, 0x8, RZ, 0xfc, !PT ;  /* 0x0000000802207812 */ /* 0x040fe400078efcff */
[----:B------:R-:W-:-:S02]  /*0220*/  LOP3.LUT R30, R2, 0xa, RZ, 0xfc, !PT ;  /* 0x0000000a021e7812 */ /* 0x000fc400078efcff */
[C---:B------:R-:W-:Y:S02]  /*0230*/  LOP3.LUT R28, R2.reuse, 0xc, RZ, 0xfc, !PT ;  /* 0x0000000c021c7812 */ /* 0x040fe400078efcff */
[----:B------:R-:W-:Y:S01]  /*0240*/  LOP3.LUT R2, R2, 0xe, RZ, 0xfc, !PT ;  /* 0x0000000e02027812 */ /* 0x000fe200078efcff */
[----:B--2---:R2:W3:Y:S01]  /*0250*/  MUFU.RCP R4, R3 ;  /* 0x0000000300047308 */ /* 0x0044e20000001000 */
[----:B------:R-:W-:Y:S02]  /*0260*/  LOP3.LUT R38, R38, 0x7, R57, 0x78, !PT ;  /* 0x0000000726267812 */ /* 0x000fe400078e7839 */
[----:B------:R-:W-:Y:S02]  /*0270*/  LOP3.LUT R36, R36, 0x7, R57, 0x78, !PT ;  /* 0x0000000724247812 */ /* 0x000fe400078e7839 */
[----:B------:R-:W-:Y:S01]  /*0280*/  LOP3.LUT R34, R34, 0x7, R57, 0x78, !PT ;  /* 0x0000000722227812 */ /* 0x000fe200078e7839 */
[----:B------:R-:W-:Y:S01]  /*0290*/  IMAD.SHL.U32 R38, R38, 0x8, RZ ;  /* 0x0000000826267824 */ /* 0x000fe200078e00ff */
        /* <DEDUP_REMOVED lines=8> */
[----:B--2---:R-:W-:Y:S01]  /*0320*/  SHF.R.U32.HI R3, RZ, 0x4, R57 ;  /* 0x00000004ff037819 */ /* 0x004fe20000011639 */
[----:B---3--:R-:W-:-:S02]  /*0330*/  VIADD R4, R4, 0xffffffe ;  /* 0x0ffffffe04047836 */ /* 0x008fc40000000000 */
[----:B------:R-:W-:Y:S02]  /*0340*/  IMAD.SHL.U32 R28, R28, 0x8, RZ ;  /* 0x000000081c1c7824 */ /* 0x000fe400078e00ff */
[----:B------:R-:W2:Y:S01]  /*0350*/  F2I.FTZ.U32.TRUNC.NTZ R0, R4 ;  /* 0x0000000400007305 */ /* 0x000ea2000021f000 */
[----:B------:R-:W-:Y:S01]  /*0360*/  IMAD.SHL.U32 R2, R2, 0x8, RZ ;  /* 0x0000000802027824 */ /* 0x000fe200078e00ff */
[----:B--2---:R-:W-:Y:S02]  /*0370*/  R2UR UR13, R0 ;  /* 0x00000000000d72ca */ /* 0x004fe400000e0000 */
[----:B------:R-:W-:Y:S02]  /*0380*/  IABS R0, UR18 ;  /* 0x0000001200007c13 */ /* 0x000fe40008000000 */
[----:B------:R-:W-:-:S03]  /*0390*/  LOP3.LUT R4, R57, 0xf, RZ, 0xc0, !PT ;  /* 0x0000000f39047812 */ /* 0x000fc600078ec0ff */
[----:B------:R-:W-:-:S05]  /*03a0*/  IMAD.MOV R0, RZ, RZ, -R0 ;  /* 0x000000ffff007224 */ /* 0x000fca00078e0a00 */
[----:B------:R-:W-:Y:S01]  /*03b0*/  R2UR UR7, R0 ;  /* 0x00000000000772ca */ /* 0x000fe200000e0000 */
[----:B------:R-:W-:Y:S01]  /*03c0*/  UIADD3 UR6, URZ, -UR13, URZ ;  /* 0x8000000d3f067290 */ /* 0x000fe2000fffe03f */
[----:B------:R-:W-:Y:S02]  /*03d0*/  SGXT.U32 R0, R3, 0x2 ;  /* 0x000000020300781a */ /* 0x000fe40000000000 */
[----:B------:R-:W-:Y:S01]  /*03e0*/  SHF.R.U32.HI R3, RZ, 0x3, R41 ;  /* 0x00000003ff037819 */ /* 0x000fe20000011629 */
[----:B------:R-:W-:Y:S01]  /*03f0*/  UIMAD UR6, UR6, UR8, URZ ;  /* 0x00000008060672a4 */ /* 0x000fe2000f8e023f */
[C---:B------:R-:W-:Y:S01]  /*0400*/  LOP3.LUT R65, R0.reuse, 0xc, RZ, 0xfc, !PT ;  /* 0x0000000c00417812 */ /* 0x040fe200078efcff */
[C---:B------:R-:W-:Y:S01]  /*0410*/  IMAD.SHL.U32 R68, R0.reuse, 0x80, RZ ;  /* 0x0000008000447824 */ /* 0x040fe200078e00ff */
[----:B------:R-:W-:Y:S01]  /*0420*/  SGXT.U32 R3, R3, 0x4 ;  /* 0x000000040303781a */ /* 0x000fe20000000000 */
[----:B------:R-:W-:Y:S01]  /*0430*/  UIMAD.WIDE.U32 UR12, UR13, UR6, UR12 ;  /* 0x000000060d0c72a5 */ /* 0x000fe2000f8e000c */
[C---:B------:R-:W-:Y:S01]  /*0440*/  LOP3.LUT R63, R0.reuse, 0x14, RZ, 0xfc, !PT ;  /* 0x00000014003f7812 */ /* 0x040fe200078efcff */
[----:B------:R-:W-:Y:S01]  /*0450*/  IMAD.SHL.U32 R65, R65, 0x80, RZ ;  /* 0x0000008041417824 */ /* 0x000fe200078e00ff */
[----:B------:R-:W-:-:S02]  /*0460*/  LOP3.LUT R61, R0, 0x1c, RZ, 0xfc, !PT ;  /* 0x0000001c003d7812 */ /* 0x000fc400078efcff */
[----:B------:R-:W-:Y:S01]  /*0470*/  LOP3.LUT R6, R3, 0x4, R0, 0x1e, !PT ;  /* 0x0000000403067812 */ /* 0x000fe200078e1e00 */
[----:B------:R-:W-:Y:S01]  /*0480*/  IMAD.SHL.U32 R63, R63, 0x80, RZ ;  /* 0x000000803f3f7824 */ /* 0x000fe200078e00ff */
[----:B------:R-:W-:Y:S01]  /*0490*/  UMOV UR19, UR13 ;  /* 0x0000000d00137c82 */ /* 0x000fe20008000000 */
[----:B------:R-:W-:Y:S01]  /*04a0*/  LOP3.LUT R67, R0, 0x4, RZ, 0xfc, !PT ;  /* 0x0000000400437812 */ /* 0x000fe200078efcff */
[----:B------:R-:W-:Y:S01]  /*04b0*/  UIMAD.WIDE.U32 UR12, UR19, UR4, URZ ;  /* 0x00000004130c72a5 */ /* 0x000fe2000f8e003f */
[----:B------:R-:W-:Y:S01]  /*04c0*/  LOP3.LUT R5, R3, R0, RZ, 0x3c, !PT ;  /* 0x0000000003057212 */ /* 0x000fe200078e3cff */
[----:B------:R-:W-:Y:S01]  /*04d0*/  IMAD.SHL.U32 R6, R6, 0x8, RZ ;  /* 0x0000000806067824 */ /* 0x000fe200078e00ff */
[C---:B------:R-:W-:Y:S01]  /*04e0*/  LOP3.LUT R66, R0.reuse, 0x8, RZ, 0xfc, !PT ;  /* 0x0000000800427812 */ /* 0x040fe200078efcff */
[----:B------:R-:W-:Y:S01]  /*04f0*/  IMAD.SHL.U32 R61, R61, 0x80, RZ ;  /* 0x000000803d3d7824 */ /* 0x000fe200078e00ff */
[----:B------:R-:W-:Y:S01]  /*0500*/  LOP3.LUT R64, R0, 0x10, RZ, 0xfc, !PT ;  /* 0x0000001000407812 */ /* 0x000fe200078efcff */
[----:B------:R-:W-:Y:S01]  /*0510*/  IMAD.SHL.U32 R67, R67, 0x80, RZ ;  /* 0x0000008043437824 */ /* 0x000fe200078e00ff */
[----:B------:R-:W-:Y:S01]  /*0520*/  UMOV UR9, UR13 ;  /* 0x0000000d00097c82 */ /* 0x000fe20008000000 */
[C---:B------:R-:W-:Y:S01]  /*0530*/  LOP3.LUT R65, R6.reuse, R65, RZ, 0xfc, !PT ;  /* 0x0000004106417212 */ /* 0x040fe200078efcff */
[----:B------:R-:W-:Y:S01]  /*0540*/  UIMAD UR4, UR9, UR7, UR4 ;  /* 0x00000007090472a4 */ /* 0x000fe2000f8e0204 */
[----:B------:R-:W-:Y:S01]  /*0550*/  LOP3.LUT R63, R6, R63, RZ, 0xfc, !PT ;  /* 0x0000003f063f7212 */ /* 0x000fe200078efcff */
[----:B------:R-:W-:Y:S01]  /*0560*/  IMAD.SHL.U32 R66, R66, 0x80, RZ ;  /* 0x0000008042427824 */ /* 0x000fe200078e00ff */
[C---:B------:R-:W-:Y:S01]  /*0570*/  LOP3.LUT R67, R6.reuse, R67, RZ, 0xfc, !PT ;  /* 0x0000004306437212 */ /* 0x040fe200078efcff */
[----:B------:R-:W-:Y:S01]  /*0580*/  UISETP.GT.U32.AND UP0, UPT, UR8, UR4, UPT ;  /* 0x000000040800728c */ /* 0x000fe2000bf04070 */
[----:B------:R-:W-:Y:S01]  /*0590*/  LOP3.LUT R61, R6, R61, RZ, 0xfc, !PT ;  /* 0x0000003d063d7212 */ /* 0x000fe200078efcff */
[----:B------:R-:W-:Y:S01]  /*05a0*/  IMAD.SHL.U32 R5, R5, 0x8, RZ ;  /* 0x0000000805057824 */ /* 0x000fe200078e00ff */
[----:B------:R-:W-:Y:S01]  /*05b0*/  LOP3.LUT R62, R0, 0x18, RZ, 0xfc, !PT ;  /* 0x00000018003e7812 */ /* 0x000fe200078efcff */
[----:B------:R-:W-:Y:S01]  /*05c0*/  IMAD.SHL.U32 R64, R64, 0x80, RZ ;  /* 0x0000008040407824 */ /* 0x000fe200078e00ff */
[----:B------:R-:W-:Y:S01]  /*05d0*/  LOP3.LUT R41, R41, 0x78, RZ, 0xc0, !PT ;  /* 0x0000007829297812 */ /* 0x000fe200078ec0ff */
[----:B------:R-:W-:Y:S01]  /*05e0*/  IMAD.SHL.U32 R67, R67, 0x2, RZ ;  /* 0x0000000243437824 */ /* 0x000fe200078e00ff */
[C---:B------:R-:W-:Y:S01]  /*05f0*/  LOP3.LUT R66, R5.reuse, R66, RZ, 0xfc, !PT ;  /* 0x0000004205427212 */ /* 0x040fe200078efcff */
[----:B------:R-:W-:Y:S01]  /*0600*/  IMAD.SHL.U32 R62, R62, 0x80, RZ ;  /* 0x000000803e3e7824 */ /* 0x000fe200078e00ff */
[----:B------:R-:W-:Y:S01]  /*0610*/  LOP3.LUT R64, R5, R64, RZ, 0xfc, !PT ;  /* 0x0000004005407212 */ /* 0x000fe200078efcff */
[----:B------:R-:W-:Y:S01]  /*0620*/  IMAD.SHL.U32 R65, R65, 0x2, RZ ;  /* 0x0000000241417824 */ /* 0x000fe200078e00ff */
[----:B------:R-:W-:Y:S01]  /*0630*/  @!UP0 UIADD3 UR4, UR4, -UR8, URZ ;  /* 0x8000000804048290 */ /* 0x000fe2000fffe03f */
[C---:B------:R-:W-:Y:S01]  /*0640*/  LOP3.LUT R68, R5.reuse, R68, RZ, 0xfc, !PT ;  /* 0x0000004405447212 */ /* 0x040fe200078efcff */
[----:B------:R-:W-:Y:S01]  /*0650*/  @!UP0 UIADD3 UR9, UR9, 0x1, URZ ;  /* 0x0000000109098890 */ /* 0x000fe2000fffe03f */
[----:B------:R-:W-:Y:S01]  /*0660*/  LOP3.LUT R62, R5, R62, RZ, 0xfc, !PT ;  /* 0x0000003e053e7212 */ /* 0x000fe200078efcff */
[----:B------:R-:W-:Y:S01]  /*0670*/  UISETP.GE.U32.AND UP1, UPT, UR4, UR8, UPT ;  /* 0x000000080400728c */ /* 0x000fe2000bf26070 */
[----:B------:R-:W-:Y:S01]  /*0680*/  IMAD.SHL.U32 R5, R4, 0x80, RZ ;  /* 0x0000008004057824 */ /* 0x000fe200078e00ff */
[----:B------:R-:W-:Y:S01]  /*0690*/  UISETP.GE.AND UP0, UPT, UR5, URZ, UPT ;  /* 0x0000003f0500728c */ /* 0x000fe2000bf06270 */
[----:B------:R-:W-:Y:S01]  /*06a0*/  IMAD.SHL.U32 R68, R68, 0x2, RZ ;  /* 0x0000000244447824 */ /* 0x000fe200078e00ff */
[----:B------:R-:W-:Y:S01]  /*06b0*/  UMOV UR4, 0x400 ;  /* 0x0000040000047882 */ /* 0x000fe20000000000 */
[----:B------:R-:W-:Y:S01]  /*06c0*/  IMAD.SHL.U32 R66, R66, 0x2, RZ ;  /* 0x0000000242427824 */ /* 0x000fe200078e00ff */
[----:B------:R-:W-:Y:S01]  /*06d0*/  LOP3.LUT R60, R60, R5, RZ, 0xfc, !PT ;  /* 0x000000053c3c7212 */ /* 0x000fe200078efcff */
[----:B----4-:R-:W-:Y:S01]  /*06e0*/  UPRMT UR16, UR16, 0x654, UR4 ;  /* 0x0000065410107896 */ /* 0x010fe20008000004 */
[C---:B------:R-:W-:Y:S01]  /*06f0*/  LOP3.LUT R38, R5.reuse, R38, RZ, 0xfc, !PT ;  /* 0x0000002605267212 */ /* 0x040fe200078efcff */
[----:B------:R-:W-:Y:S01]  /*0700*/  IMAD.SHL.U32 R64, R64, 0x2, RZ ;  /* 0x0000000240407824 */ /* 0x000fe200078e00ff */
[C---:B------:R-:W-:Y:S01]  /*0710*/  LOP3.LUT R36, R5.reuse, R36, RZ, 0xfc, !PT ;  /* 0x0000002405247212 */ /* 0x040fe200078efcff */
[----:B------:R-:W-:Y:S01]  /*0720*/  @UP1 UIADD3 UR9, UR9, 0x1, URZ ;  /* 0x0000000109091890 */ /* 0x000fe2000fffe03f */
[C---:B------:R-:W-:Y:S01]  /*0730*/  LOP3.LUT R34, R5.reuse, R34, RZ, 0xfc, !PT ;  /* 0x0000002205227212 */ /* 0x040fe200078efcff */
[----:B------:R-:W-:Y:S01]  /*0740*/  UISETP.NE.AND UP1, UPT, UR18, URZ, UPT ;  /* 0x0000003f1200728c */ /* 0x000fe2000bf25270 */
[C---:B------:R-:W-:Y:S01]  /*0750*/  LOP3.LUT R32, R5.reuse, R32, RZ, 0xfc, !PT ;  /* 0x0000002005207212 */ /* 0x040fe200078efcff */
[----:B------:R-:W-:Y:S01]  /*0760*/  @!UP0 UIADD3 UR9, -UR9, URZ, URZ ;  /* 0x0000003f09098290 */ /* 0x000fe2000fffe13f */
[C---:B------:R-:W-:Y:S01]  /*0770*/  LOP3.LUT R30, R5.reuse, R30, RZ, 0xfc, !PT ;  /* 0x0000001e051e7212 */ /* 0x040fe200078efcff */
[----:B------:R-:W-:Y:S01]  /*0780*/  VIADD R33, R68, UR16 ;  /* 0x0000001044217c36 */ /* 0x000fe20008000000 */
[C---:B------:R-:W-:Y:S01]  /*0790*/  LOP3.LUT R28, R5.reuse, R28, RZ, 0xfc, !PT ;  /* 0x0000001c051c7212 */ /* 0x040fe200078efcff */
[----:B------:R-:W-:Y:S01]  /*07a0*/  USEL UR6, UR17, UR9, !UP1 ;  /* 0x0000000911067287 */ /* 0x000fe2000c800000 */
[----:B------:R-:W-:Y:S01]  /*07b0*/  LOP3.LUT R2, R5, R2, RZ, 0xfc, !PT ;  /* 0x0000000205027212 */ /* 0x000fe200078efcff */
[----:B------:R-:W-:Y:S01]  /*07c0*/  VIADD R31, R67, UR16 ;  /* 0x00000010431f7c36 */ /* 0x000fe20008000000 */
[----:B------:R-:W-:Y:S01]  /*07d0*/  UIADD3 UR15, UR16, 0x4000, URZ ;  /* 0x00004000100f7890 */ /* 0x000fe2000fffe03f */
[----:B------:R-:W-:Y:S01]  /*07e0*/  VIADD R29, R65, UR16 ;  /* 0x00000010411d7c36 */ /* 0x000fe20008000000 */
[----:B------:R-:W-:Y:S01]  /*07f0*/  USHF.L.U32 UR6, UR6, 0x5, URZ ;  /* 0x0000000506067899 */ /* 0x000fe2000800063f */
[----:B------:R-:W-:Y:S01]  /*0800*/  IMAD.SHL.U32 R63, R63, 0x2, RZ ;  /* 0x000000023f3f7824 */ /* 0x000fe200078e00ff */
[----:B------:R-:W-:Y:S01]  /*0810*/  UMOV UR13, 0x3 ;  /* 0x00000003000d7882 */ /* 0x000fe20000000000 */
[----:B------:R-:W-:Y:S01]  /*0820*/  IMAD.SHL.U32 R62, R62, 0x2, RZ ;  /* 0x000000023e3e7824 */ /* 0x000fe200078e00ff */
[----:B------:R-:W-:Y:S01]  /*0830*/  UMOV UR12, URZ ;  /* 0x0000003f000c7c82 */ /* 0x000fe20008000000 */
[----:B------:R-:W-:Y:S01]  /*0840*/  IMAD.SHL.U32 R61, R61, 0x2, RZ ;  /* 0x000000023d3d7824 */ /* 0x000fe200078e00ff */
[----:B------:R-:W-:Y:S01]  /*0850*/  LOP3.LUT R7, R0, UR6, RZ, 0xfc, !PT ;  /* 0x0000000600077c12 */ /* 0x000fe2000f8efcff */
[----:B------:R-:W-:Y:S01]  /*0860*/  IMAD.U32 R17, RZ, RZ, UR6 ;  /* 0x00000006ff117e24 */ /* 0x000fe2000f8e00ff */
[----:B------:R-:W-:Y:S01]  /*0870*/  UMOV UR9, URZ ;  /* 0x0000003f00097c82 */ /* 0x000fe20008000000 */
[----:B------:R-:W-:Y:S01]  /*0880*/  IMAD.U32 R15, RZ, RZ, UR6 ;  /* 0x00000006ff0f7e24 */ /* 0x000fe2000f8e00ff */
[----:B------:R-:W-:Y:S01]  /*0890*/  UMOV UR4, UR16 ;  /* 0x0000001000047c82 */ /* 0x000fe20008000000 */
[----:B------:R-:W-:Y:S01]  /*08a0*/  IMAD.HI R3, R7, 0x38e38e39, RZ ;  /* 0x38e38e3907037827 */ /* 0x000fe200078e02ff */
[----:B------:R-:W-:Y:S01]  /*08b0*/  LOP3.LUT R18, R17, 0x4, R0, 0xfe, !PT ;  /* 0x0000000411127812 */ /* 0x000fe200078efe00 */
[----:B------:R-:W-:Y:S01]  /*08c0*/  UMOV UR5, UR15 ;  /* 0x0000000f00057c82 */ /* 0x000fe20008000000 */
[----:B------:R-:W-:Y:S01]  /*08d0*/  LOP3.LUT R15, R15, 0x8, R0, 0xfe, !PT ;  /* 0x000000080f0f7812 */ /* 0x000fe200078efe00 */
[----:B------:R-:W-:Y:S01]  /*08e0*/  IMAD.U32 R13, RZ, RZ, UR6 ;  /* 0x00000006ff0d7e24 */ /* 0x000fe2000f8e00ff */
[----:B------:R-:W-:Y:S01]  /*08f0*/  SHF.R.U32.HI R6, RZ, 0x1f, R3 ;  /* 0x0000001fff067819 */ /* 0x000fe20000011603 */
[----:B------:R-:W-:-:S02]  /*0900*/  IMAD.U32 R9, RZ, RZ, UR6 ;  /* 0x00000006ff097e24 */ /* 0x000fc4000f8e00ff */
[----:B------:R-:W-:Y:S01]  /*0910*/  IMAD.HI R20, R18, 0x38e38e39, RZ ;  /* 0x38e38e3912147827 */ /* 0x000fe200078e02ff */
[----:B------:R-:W-:Y:S02]  /*0920*/  LEA.HI.SX32 R6, R3, R6, 0x15 ;  /* 0x0000000603067211 */ /* 0x000fe400078faaff */
[----:B------:R-:W-:Y:S01]  /*0930*/  LOP3.LUT R16, R13, 0xc, R0, 0xfe, !PT ;  /* 0x0000000c0d107812 */ /* 0x000fe200078efe00 */
[----:B------:R-:W-:Y:S01]  /*0940*/  IMAD.U32 R3, RZ, RZ, UR6 ;  /* 0x00000006ff037e24 */ /* 0x000fe2000f8e00ff */
[----:B------:R-:W-:Y:S01]  /*0950*/  LOP3.LUT R8, R9, 0x18, R0, 0xfe, !PT ;  /* 0x0000001809087812 */ /* 0x000fe200078efe00 */
[----:B------:R-:W-:Y:S01]  /*0960*/  IMAD.U32 R11, RZ, RZ, UR6 ;  /* 0x00000006ff0b7e24 */ /* 0x000fe2000f8e00ff */
[----:B------:R-:W-:Y:S01]  /*0970*/  SHF.R.U32.HI R13, RZ, 0x1f, R20 ;  /* 0x0000001fff0d7819 */ /* 0x000fe20000011614 */
[----:B------:R-:W-:Y:S01]  /*0980*/  IMAD.U32 R5, RZ, RZ, UR6 ;  /* 0x00000006ff057e24 */ /* 0x000fe2000f8e00ff */
[----:B------:R-:W-:Y:S01]  /*0990*/  LOP3.LUT R10, R3, 0x14, R0, 0xfe, !PT ;  /* 0x00000014030a7812 */ /* 0x000fe200078efe00 */
[----:B------:R-:W-:Y:S01]  /*09a0*/  IMAD.HI R3, R15, 0x38e38e39, RZ ;  /* 0x38e38e390f037827 */ /* 0x000fe200078e02ff */
[----:B------:R-:W-:-:S02]  /*09b0*/  LEA.HI.SX32 R13, R20, R13, 0x15 ;  /* 0x0000000d140d7211 */ /* 0x000fc400078faaff */
[----:B------:R-:W-:Y:S01]  /*09c0*/  LOP3.LUT R14, R11, 0x10, R0, 0xfe, !PT ;  /* 0x000000100b0e7812 */ /* 0x000fe200078efe00 */
[----:B------:R-:W-:Y:S01]  /*09d0*/  IMAD.HI R20, R8, 0x38e38e39, RZ ;  /* 0x38e38e3908147827 */ /* 0x000fe200078e02ff */
[----:B------:R-:W-:Y:S02]  /*09e0*/  SHF.R.U32.HI R12, RZ, 0x1f, R3 ;  /* 0x0000001fff0c7819 */ /* 0x000fe40000011603 */
[----:B------:R-:W-:Y:S01]  /*09f0*/  LOP3.LUT R5, R5, 0x1c, R0, 0xfe, !PT ;  /* 0x0000001c05057812 */ /* 0x000fe200078efe00 */
[----:B------:R-:W-:Y:S01]  /*0a00*/  IMAD.HI R24, R16, 0x38e38e39, RZ ;  /* 0x38e38e3910187827 */ /* 0x000fe200078e02ff */
[----:B------:R-:W-:Y:S02]  /*0a10*/  LEA.HI.SX32 R12, R3, R12, 0x15 ;  /* 0x0000000c030c7211 */ /* 0x000fe400078faaff */
[----:B------:R-:W-:Y:S01]  /*0a20*/  SHF.R.U32.HI R3, RZ, 0x1f, R20 ;  /* 0x0000001fff037819 */ /* 0x000fe20000011614 */
[----:B------:R-:W-:Y:S01]  /*0a30*/  IMAD R18, R13, -0x2400, R18 ;  /* 0xffffdc000d127824 */ /* 0x000fe200078e0212 */
[----:B------:R-:W-:Y:S01]  /*0a40*/  SHF.R.U32.HI R11, RZ, 0x1f, R24 ;  /* 0x0000001fff0b7819 */ /* 0x000fe20000011618 */
[----:B------:R-:W-:Y:S01]  /*0a50*/  IMAD.HI R0, R14, 0x38e38e39, RZ ;  /* 0x38e38e390e007827 */ /* 0x000fe200078e02ff */
[----:B------:R-:W-:-:S02]  /*0a60*/  LEA.HI.SX32 R3, R20, R3, 0x15 ;  /* 0x0000000314037211 */ /* 0x000fc400078faaff */
[----:B------:R-:W-:Y:S01]  /*0a70*/  LEA.HI.SX32 R11, R24, R11, 0x15 ;  /* 0x0000000b180b7211 */ /* 0x000fe200078faaff */
[----:B------:R-:W-:Y:S01]  /*0a80*/  IMAD R20, R12, -0x2400, R15 ;  /* 0xffffdc000c147824 */ /* 0x000fe200078e020f */
[----:B------:R-:W-:Y:S01]  /*0a90*/  SHF.R.U32.HI R9, RZ, 0x1f, R0 ;  /* 0x0000001fff097819 */ /* 0x000fe20000011600 */
[----:B------:R-:W2:Y:S01]  /*0aa0*/  LDC.64 R12, c[0x0][0x210] ;  /* 0x00008400ff0c7b82 */ /* 0x000ea20000000a00 */
[----:B------:R-:W-:Y:S02]  /*0ab0*/  IMAD.HI R22, R10, 0x38e38e39, RZ ;  /* 0x38e38e390a167827 */ /* 0x000fe400078e02ff */
[----:B------:R-:W-:Y:S02]  /*0ac0*/  LEA.HI.SX32 R9, R0, R9, 0x15 ;  /* 0x0000000900097211 */ /* 0x000fe400078faaff */
[----:B------:R-:W-:-:S03]  /*0ad0*/  IMAD.HI R17, R5, 0x38e38e39, RZ ;  /* 0x38e38e3905117827 */ /* 0x000fc600078e02ff */
[----:B------:R-:W3:Y:S01]  /*0ae0*/  LDC.64 R24, c[0x0][0x218] ;  /* 0x00008600ff187b82 */ /* 0x000ee20000000a00 */
[----:B------:R-:W-:Y:S01]  /*0af0*/  IMAD R6, R6, -0x2400, R7 ;  /* 0xffffdc0006067824 */ /* 0x000fe200078e0207 */
[----:B------:R-:W-:Y:S01]  /*0b00*/  SHF.R.U32.HI R7, RZ, 0x1f, R22 ;  /* 0x0000001fff077819 */ /* 0x000fe20000011616 */
[----:B------:R-:W-:Y:S01]  /*0b10*/  IMAD R16, R11, -0x2400, R16 ;  /* 0xffffdc000b107824 */ /* 0x000fe200078e0210 */
[----:B------:R-:W-:Y:S01]  /*0b20*/  SHF.R.U32.HI R0, RZ, 0x1f, R17 ;  /* 0x0000001fff007819 */ /* 0x000fe20000011611 */
[----:B------:R-:W-:Y:S01]  /*0b30*/  IMAD R14, R9, -0x2400, R14 ;  /* 0xffffdc00090e7824 */ /* 0x000fe200078e020e */
[----:B------:R-:W-:Y:S01]  /*0b40*/  LEA.HI.SX32 R7, R22, R7, 0x15 ;  /* 0x0000000716077211 */ /* 0x000fe200078faaff */
[----:B------:R-:W-:Y:S01]  /*0b50*/  IMAD R8, R3, -0x2400, R8 ;  /* 0xffffdc0003087824 */ /* 0x000fe200078e0208 */
[----:B------:R-:W-:Y:S01]  /*0b60*/  LEA.HI.SX32 R0, R17, R0, 0x15 ;  /* 0x0000000011007211 */ /* 0x000fe200078faaff */
[----:B------:R-:W-:Y:S02]  /*0b70*/  IMAD R47, R6, 0xc00, R41 ;  /* 0x00000c00062f7824 */ /* 0x000fe400078e0229 */
[----:B------:R-:W-:-:S02]  /*0b80*/  IMAD R10, R7, -0x2400, R10 ;  /* 0xffffdc00070a7824 */ /* 0x000fc400078e020a */
[----:B------:R-:W-:Y:S02]  /*0b90*/  IMAD R0, R0, -0x2400, R5 ;  /* 0xffffdc0000007824 */ /* 0x000fe400078e0205 */
[--C-:B------:R-:W-:Y:S02]  /*0ba0*/  IMAD R7, R18, 0xc00, R41.reuse ;  /* 0x00000c0012077824 */ /* 0x100fe400078e0229 */
[--C-:B------:R-:W-:Y:S01]  /*0bb0*/  IMAD R9, R20, 0xc00, R41.reuse ;  /* 0x00000c0014097824 */ /* 0x100fe200078e0229 */
[----:B------:R-:W-:Y:S01]  /*0bc0*/  LOP3.LUT R20, R57, 0x17, RZ, 0xc0, !PT ;  /* 0x0000001739147812 */ /* 0x000fe200078ec0ff */
[--C-:B------:R-:W-:Y:S02]  /*0bd0*/  IMAD R11, R16, 0xc00, R41.reuse ;  /* 0x00000c00100b7824 */ /* 0x100fe400078e0229 */
[--C-:B------:R-:W-:Y:S01]  /*0be0*/  IMAD R15, R14, 0xc00, R41.reuse ;  /* 0x00000c000e0f7824 */ /* 0x100fe200078e0229 */
[----:B------:R-:W-:Y:S01]  /*0bf0*/  LOP3.LUT R20, R20, 0x8, R59, 0xf8, !PT ;  /* 0x0000000814147812 */ /* 0x000fe200078ef83b */
[----:B------:R-:W-:-:S02]  /*0c00*/  IMAD R17, R10, 0xc00, R41 ;  /* 0x00000c000a117824 */ /* 0x000fc400078e0229 */
[--C-:B------:R-:W-:Y:S02]  /*0c10*/  IMAD R19, R8, 0xc00, R41.reuse ;  /* 0x00000c0008137824 */ /* 0x100fe400078e0229 */
[----:B------:R-:W-:Y:S01]  /*0c20*/  IMAD R3, R0, 0xc00, R41 ;  /* 0x00000c0000037824 */ /* 0x000fe200078e0229 */
[----:B------:R-:W-:Y:S01]  /*0c30*/  SHF.R.U32.HI R0, RZ, 0x3, R57 ;  /* 0x00000003ff007819 */ /* 0x000fe20000011639 */
[----:B--2---:R-:W-:-:S03]  /*0c40*/  IMAD.WIDE.U32 R40, R41, 0x2, R12 ;  /* 0x0000000229287825 */ /* 0x004fc600078e000c */
[----:B------:R-:W-:Y:S01]  /*0c50*/  SGXT.U32 R0, R0, 0x1 ;  /* 0x000000010000781a */ /* 0x000fe20000000000 */
[----:B------:R-:W-:Y:S01]  /*0c60*/  VIADD R5, R66, UR16 ;  /* 0x0000001042057c36 */ /* 0x000fe20008000000 */
[----:B------:R-:W-:Y:S01]  /*0c70*/  @!PT LDS RZ, [RZ] ;  /* 0x00000000fffff984 */ /* 0x000fe20000000800 */
[----:B------:R-:W-:Y:S01]  /*0c80*/  @!PT LDS RZ, [RZ] ;  /* 0x00000000fffff984 */ /* 0x000fe20000000800 */
[----:B------:R-:W-:Y:S01]  /*0c90*/  @!PT LDS RZ, [RZ] ;  /* 0x00000000fffff984 */ /* 0x000fe20000000800 */
[----:B------:R-:W-:Y:S01]  /*0ca0*/  LDGSTS.E.BYPASS.LTC128B.128 [R33], desc[UR22][R40.64] ;  /* 0x0000000028217fae */ /* 0x000fe2000b901d56 */
[--C-:B---3--:R-:W-:Y:S01]  /*0cb0*/  IMAD.WIDE R46, R47, 0x2, R24.reuse ;  /* 0x000000022f2e7825 */ /* 0x108fe200078e0218 */
[----:B------:R-:W-:Y:S02]  /*0cc0*/  LOP3.LUT R58, R0, 0x7, R57, 0x78, !PT ;  /* 0x00000007003a7812 */ /* 0x000fe400078e7839 */
[----:B------:R-:W-:Y:S01]  /*0cd0*/  LDGSTS.E.BYPASS.LTC128B.128 [R31], desc[UR22][R40.64] ;  /* 0x00000000281f7fae */ /* 0x000fe2000b901d56 */
[--C-:B------:R-:W-:Y:S01]  /*0ce0*/  IMAD.WIDE R6, R7, 0x2, R24.reuse ;  /* 0x0000000207067825 */ /* 0x100fe200078e0218 */
[C---:B------:R-:W-:Y:S02]  /*0cf0*/  LOP3.LUT R44, R0.reuse, 0x2, RZ, 0xfc, !PT ;  /* 0x00000002002c7812 */ /* 0x040fe400078efcff */
[----:B------:R-:W-:Y:S01]  /*0d00*/  LDGSTS.E.BYPASS.LTC128B.128 [R5], desc[UR22][R40.64] ;  /* 0x0000000028057fae */ /* 0x000fe2000b901d56 */
[----:B------:R-:W-:Y:S01]  /*0d10*/  IMAD.WIDE R8, R9, 0x2, R24 ;  /* 0x0000000209087825 */ /* 0x000fe200078e0218 */
[----:B------:R-:W-:-:S02]  /*0d20*/  LOP3.LUT R42, R0, 0x4, RZ, 0xfc, !PT ;  /* 0x00000004002a7812 */ /* 0x000fc400078efcff */
[----:B------:R-:W-:Y:S01]  /*0d30*/  LDGSTS.E.BYPASS.LTC128B.128 [R29], desc[UR22][R40.64] ;  /* 0x00000000281d7fae */ /* 0x000fe2000b901d56 */
[--C-:B------:R-:W-:Y:S01]  /*0d40*/  IMAD.WIDE R10, R11, 0x2, R24.reuse ;  /* 0x000000020b0a7825 */ /* 0x100fe200078e0218 */
[C---:B------:R-:W-:Y:S02]  /*0d50*/  LOP3.LUT R26, R0.reuse, 0x8, RZ, 0xfc, !PT ;  /* 0x00000008001a7812 */ /* 0x040fe400078efcff */
[----:B------:R-:W0:Y:S01]  /*0d60*/  LDGDEPBAR ;  /* 0x00000000000079af */ /* 0x000e220000000000 */
[--C-:B------:R-:W-:Y:S01]  /*0d70*/  IMAD.WIDE R14, R15, 0x2, R24.reuse ;  /* 0x000000020f0e7825 */ /* 0x100fe200078e0218 */
[----:B------:R-:W-:Y:S02]  /*0d80*/  LOP3.LUT R22, R0, 0xa, RZ, 0xfc, !PT ;  /* 0x0000000a00167812 */ /* 0x000fe400078efcff */
[----:B------:R-:W-:Y:S01]  /*0d90*/  LDGSTS.E.BYPASS.LTC128B.128 [R33+0x4000], desc[UR22][R46.64] ;  /* 0x040000002e217fae */ /* 0x000fe2000b901d56 */
[----:B------:R-:W-:Y:S01]  /*0da0*/  VIADD R27, R64, UR16 ;  /* 0x00000010401b7c36 */ /* 0x000fe20008000000 */
[----:B------:R-:W-:Y:S01]  /*0db0*/  LOP3.LUT R44, R44, 0x7, R57, 0x78, !PT ;  /* 0x000000072c2c7812 */ /* 0x000fe200078e7839 */
[----:B------:R-:W-:Y:S01]  /*0dc0*/  IMAD.WIDE R16, R17, 0x2, R24 ;  /* 0x0000000211107825 */ /* 0x000fe200078e0218 */
[----:B------:R-:W-:Y:S01]  /*0dd0*/  LDGSTS.E.BYPASS.LTC128B.128 [R31+0x4000], desc[UR22][R6.64] ;  /* 0x04000000061f7fae */ /* 0x000fe2000b901d56 */
[----:B------:R-:W-:-:S02]  /*0de0*/  LOP3.LUT R42, R42, 0x7, R57, 0x78, !PT ;  /* 0x000000072a2a7812 */ /* 0x000fc400078e7839 */
[--C-:B------:R-:W-:Y:S01]  /*0df0*/  IMAD.WIDE R18, R19, 0x2, R24.reuse ;  /* 0x0000000213127825 */ /* 0x100fe200078e0218 */
[----:B------:R-:W-:Y:S01]  /*0e00*/  LDGSTS.E.BYPASS.LTC128B.128 [R5+0x4000], desc[UR22][R8.64] ;  /* 0x0400000008057fae */ /* 0x000fe2000b901d56 */
[----:B------:R-:W-:Y:S02]  /*0e10*/  LOP3.LUT R26, R26, 0x7, R57, 0x78, !PT ;  /* 0x000000071a1a7812 */ /* 0x000fe400078e7839 */
[----:B------:R-:W-:Y:S01]  /*0e20*/  VIADD R23, R63, UR16 ;  /* 0x000000103f177c36 */ /* 0x000fe20008000000 */
[----:B------:R-:W-:Y:S01]  /*0e30*/  LDGSTS.E.BYPASS.LTC128B.128 [R29+0x4000], desc[UR22][R10.64] ;  /* 0x040000000a1d7fae */ /* 0x000fe2000b901d56 */
[----:B------:R-:W-:Y:S01]  /*0e40*/  IMAD.WIDE R24, R3, 0x2, R24 ;  /* 0x0000000203187825 */ /* 0x000fe200078e0218 */
[----:B------:R-:W-:Y:S02]  /*0e50*/  LOP3.LUT R22, R22, 0x7, R57, 0x78, !PT ;  /* 0x0000000716167812 */ /* 0x000fe400078e7839 */
[----:B------:R-:W-:Y:S01]  /*0e60*/  LDGSTS.E.BYPASS.LTC128B.128 [R27+0x4000], desc[UR22][R14.64] ;  /* 0x040000000e1b7fae */ /* 0x000fe2000b901d56 */
[----:B------:R-:W-:Y:S01]  /*0e70*/  VIADD R21, R62, UR16 ;  /* 0x000000103e157c36 */ /* 0x000fe20008000000 */
[----:B------:R-:W-:Y:S01]  /*0e80*/  IADD3 R52, P2, R18, 0x400, RZ ;  /* 0x0000040012347810 */ /* 0x000fe20007f5e0ff */
[----:B------:R-:W-:Y:S01]  /*0e90*/  VIADD R3, R61, UR16 ;  /* 0x000000103d037c36 */ /* 0x000fe20008000000 */
[----:B------:R-:W-:Y:S01]  /*0ea0*/  LDGSTS.E.BYPASS.LTC128B.128 [R23+0x4000], desc[UR22][R16.64] ;  /* 0x0400000010177fae */ /* 0x000fe2000b901d56 */
[----:B------:R-:W-:Y:S01]  /*0eb0*/  IMAD.SHL.U32 R58, R58, 0x8, RZ ;  /* 0x000000083a3a7824 */ /* 0x000fe200078e00ff */
[----:B------:R-:W-:Y:S01]  /*0ec0*/  IADD3 R50, P1, R16, 0x400, RZ ;  /* 0x0000040010327810 */ /* 0x000fe20007f3e0ff */
[----:B------:R-:W-:Y:S01]  /*0ed0*/  IMAD.SHL.U32 R44, R44, 0x8, RZ ;  /* 0x000000082c2c7824 */ /* 0x000fe200078e00ff */
[----:B------:R-:W-:Y:S01]  /*0ee0*/  LDGSTS.E.BYPASS.LTC128B.128 [R21+0x4000], desc[UR22][R18.64] ;  /* 0x0400000012157fae */ /* 0x000fe2000b901d56 */
[----:B------:R-:W-:Y:S01]  /*0ef0*/  IMAD.SHL.U32 R42, R42, 0x8, RZ ;  /* 0x000000082a2a7824 */ /* 0x000fe200078e00ff */
[----:B------:R-:W-:Y:S01]  /*0f00*/  IADD3 R54, P3, R24, 0x400, RZ ;  /* 0x0000040018367810 */ /* 0x000fe20007f7e0ff */
[----:B------:R-:W-:Y:S01]  /*0f10*/  IMAD.SHL.U32 R26, R26, 0x8, RZ ;  /* 0x000000081a1a7824 */ /* 0x000fe200078e00ff */
[----:B------:R-:W-:Y:S01]  /*0f20*/  LDGSTS.E.BYPASS.LTC128B.128 [R3+0x4000], desc[UR22][R24.64] ;  /* 0x0400000018037fae */ /* 0x000fe2000b901d56 */
[----:B------:R-:W-:-:S02]  /*0f30*/  IMAD.SHL.U32 R22, R22, 0x8, RZ ;  /* 0x0000000816167824 */ /* 0x000fc400078e00ff */
[----:B------:R-:W-:Y:S01]  /*0f40*/  IMAD.SHL.U32 R60, R60, 0x2, RZ ;  /* 0x000000023c3c7824 */ /* 0x000fe200078e00ff */
[----:B------:R-:W0:Y:S01]  /*0f50*/  LDGDEPBAR ;  /* 0x00000000000079af */ /* 0x000e220000000000 */
[----:B------:R-:W-:Y:S02]  /*0f60*/  IMAD.X R51, RZ, RZ, R19, P2 ;  /* 0x000000ffff337224 */ /* 0x000fe400010e0613 */
[----:B------:R-:W-:Y:S01]  /*0f70*/  IMAD.X R49, RZ, RZ, R17, P1 ;  /* 0x000000ffff317224 */ /* 0x000fe200008e0611 */
[----:B------:R-:W-:Y:S01]  /*0f80*/  BAR.SYNC.DEFER_BLOCKING 0x0 ;  /* 0x0000000000007b1d */ /* 0x000fe20000010000 */
[----:B------:R-:W-:Y:S02]  /*0f90*/  IMAD.X R53, RZ, RZ, R25, P3 ;  /* 0x000000ffff357224 */ /* 0x000fe400018e0619 */
[----:B------:R-:W-:Y:S02]  /*0fa0*/  IMAD.SHL.U32 R38, R38, 0x2, RZ ;  /* 0x0000000226267824 */ /* 0x000fe400078e00ff */
[----:B------:R-:W-:-:S02]  /*0fb0*/  IMAD.SHL.U32 R36, R36, 0x2, RZ ;  /* 0x0000000224247824 */ /* 0x000fc400078e00ff */
[----:B------:R-:W-:Y:S02]  /*0fc0*/  IMAD.SHL.U32 R34, R34, 0x2, RZ ;  /* 0x0000000222227824 */ /* 0x000fe400078e00ff */
[----:B------:R-:W-:Y:S02]  /*0fd0*/  IMAD.SHL.U32 R32, R32, 0x2, RZ ;  /* 0x0000000220207824 */ /* 0x000fe400078e00ff */
[----:B------:R-:W-:Y:S02]  /*0fe0*/  IMAD.SHL.U32 R30, R30, 0x2, RZ ;  /* 0x000000021e1e7824 */ /* 0x000fe400078e00ff */
[----:B------:R-:W-:Y:S02]  /*0ff0*/  IMAD.SHL.U32 R28, R28, 0x2, RZ ;  /* 0x000000021c1c7824 */ /* 0x000fe400078e00ff */
[----:B------:R-:W-:Y:S01]  /*1000*/  IMAD.SHL.U32 R2, R2, 0x2, RZ ;  /* 0x0000000202027824 */ /* 0x000fe200078e00ff */
[----:B------:R-:W-:Y:S01]  /*1010*/  @!PT LDS RZ, [RZ] ;  /* 0x00000000fffff984 */ /* 0x000fe20000000800 */
[----:B------:R-:W-:Y:S01]  /*1020*/  @!PT LDS RZ, [RZ] ;  /* 0x00000000fffff984 */ /* 0x000fe20000000800 */
[----:B------:R-:W-:Y:S01]  /*1030*/  @!PT LDS RZ, [RZ] ;  /* 0x00000000fffff984 */ /* 0x000fe20000000800 */
[----:B------:R-:W-:Y:S04]  /*1040*/  LDGSTS.E.BYPASS.LTC128B.128 [R33+0x1000], desc[UR22][R40.64+0x100] ;  /* 0x0100010028217fae */ /* 0x000fe8000b901d56 */
[----:B------:R-:W-:Y:S04]  /*1050*/  LDGSTS.E.BYPASS.LTC128B.128 [R31+0x1000], desc[UR22][R40.64+0x100] ;  /* 0x01000100281f7fae */ /* 0x000fe8000b901d56 */
[----:B------:R-:W-:Y:S04]  /*1060*/  LDGSTS.E.BYPASS.LTC128B.128 [R5+0x1000], desc[UR22][R40.64+0x100] ;  /* 0x0100010028057fae */ /* 0x000fe8000b901d56 */
[----:B------:R-:W-:Y:S04]  /*1070*/  LDGSTS.E.BYPASS.LTC128B.128 [R29+0x1000], desc[UR22][R40.64+0x100] ;  /* 0x01000100281d7fae */ /* 0x000fe8000b901d56 */
[----:B------:R-:W0:Y:S04]  /*1080*/  LDGDEPBAR ;  /* 0x00000000000079af */ /* 0x000e280000000000 */
[----:B------:R-:W-:Y:S04]  /*1090*/  LDGSTS.E.BYPASS.LTC128B.128 [R33+0x6000], desc[UR22][R46.64+0x100] ;  /* 0x060001002e217fae */ /* 0x000fe8000b901d56 */
[----:B------:R-:W-:Y:S04]  /*10a0*/  LDGSTS.E.BYPASS.LTC128B.128 [R31+0x6000], desc[UR22][R6.64+0x100] ;  /* 0x06000100061f7fae */ /* 0x000fe8000b901d56 */
[----:B------:R-:W-:Y:S04]  /*10b0*/  LDGSTS.E.BYPASS.LTC128B.128 [R5+0x6000], desc[UR22][R8.64+0x100] ;  /* 0x0600010008057fae */ /* 0x000fe8000b901d56 */
[----:B------:R-:W-:Y:S04]  /*10c0*/  LDGSTS.E.BYPASS.LTC128B.128 [R29+0x6000], desc[UR22][R10.64+0x100] ;  /* 0x060001000a1d7fae */ /* 0x000fe8000b901d56 */
[----:B------:R-:W-:Y:S04]  /*10d0*/  LDGSTS.E.BYPASS.LTC128B.128 [R27+0x6000], desc[UR22][R14.64+0x100] ;  /* 0x060001000e1b7fae */ /* 0x000fe8000b901d56 */
[----:B------:R-:W-:Y:S04]  /*10e0*/  LDGSTS.E.BYPASS.LTC128B.128 [R23+0x6000], desc[UR22][R16.64+0x100] ;  /* 0x0600010010177fae */ /* 0x000fe8000b901d56 */
[----:B------:R-:W-:Y:S04]  /*10f0*/  LDGSTS.E.BYPASS.LTC128B.128 [R21+0x6000], desc[UR22][R18.64+0x100] ;  /* 0x0600010012157fae */ /* 0x000fe8000b901d56 */
[----:B------:R-:W-:Y:S04]  /*1100*/  LDGSTS.E.BYPASS.LTC128B.128 [R3+0x6000], desc[UR22][R24.64+0x100] ;  /* 0x0600010018037fae */ /* 0x000fe8000b901d56 */
[----:B------:R-:W0:Y:S01]  /*1110*/  LDGDEPBAR ;  /* 0x00000000000079af */ /* 0x000e220000000000 */
[----:B------:R-:W-:Y:S06]  /*1120*/  BAR.SYNC.DEFER_BLOCKING 0x0 ;  /* 0x0000000000007b1d */ /* 0x000fec0000010000 */
        /* <DEDUP_REMOVED lines=24> */
[----:B------:R2:W-:Y:S04]  /*12b0*/  LDGSTS.E.BYPASS.LTC128B.128 [R29+0x3000], desc[UR22][R40.64+0x300] ;  /* 0x03000300281d7fae */ /* 0x0005e8000b901d56 */
[----:B------:R-:W0:Y:S04]  /*12c0*/  LDGDEPBAR ;  /* 0x00000000000079af */ /* 0x000e280000000000 */
[----:B------:R-:W-:Y:S04]  /*12d0*/  LDGSTS.E.BYPASS.LTC128B.128 [R33+0xa000], desc[UR22][R46.64+0x300] ;  /* 0x0a0003002e217fae */ /* 0x000fe8000b901d56 */
[----:B------:R-:W-:Y:S04]  /*12e0*/  LDGSTS.E.BYPASS.LTC128B.128 [R31+0xa000], desc[UR22][R6.64+0x300] ;  /* 0x0a000300061f7fae */ /* 0x000fe8000b901d56 */
[----:B------:R3:W-:Y:S04]  /*12f0*/  LDGSTS.E.BYPASS.LTC128B.128 [R5+0xa000], desc[UR22][R8.64+0x300] ;  /* 0x0a00030008057fae */ /* 0x0007e8000b901d56 */
[----:B------:R4:W-:Y:S04]  /*1300*/  LDGSTS.E.BYPASS.LTC128B.128 [R29+0xa000], desc[UR22][R10.64+0x300] ;  /* 0x0a0003000a1d7fae */ /* 0x0009e8000b901d56 */
[----:B------:R-:W-:Y:S01]  /*1310*/  LDGSTS.E.BYPASS.LTC128B.128 [R27+0xa000], desc[UR22][R14.64+0x300] ;  /* 0x0a0003000e1b7fae */ /* 0x000fe2000b901d56 */
[----:B--2---:R-:W-:-:S03]  /*1320*/  LOP3.LUT R40, R0, 0x6, RZ, 0xfc, !PT ;  /* 0x0000000600287812 */ /* 0x004fc600078efcff */
[----:B------:R-:W-:Y:S01]  /*1330*/  LDGSTS.E.BYPASS.LTC128B.128 [R23+0xa000], desc[UR22][R16.64+0x300] ;  /* 0x0a00030010177fae */ /* 0x000fe2000b901d56 */
[----:B------:R-:W-:-:S03]  /*1340*/  LOP3.LUT R40, R40, 0x7, R57, 0x78, !PT ;  /* 0x0000000728287812 */ /* 0x000fc600078e7839 */
[----:B------:R-:W-:Y:S04]  /*1350*/  LDGSTS.E.BYPASS.LTC128B.128 [R21+0xa000], desc[UR22][R18.64+0x300] ;  /* 0x0a00030012157fae */ /* 0x000fe8000b901d56 */
[----:B------:R2:W-:Y:S01]  /*1360*/  LDGSTS.E.BYPASS.LTC128B.128 [R3+0xa000], desc[UR22][R24.64+0x300] ;  /* 0x0a00030018037fae */ /* 0x0005e2000b901d56 */
[----:B------:R-:W-:-:S03]  /*1370*/  IMAD.SHL.U32 R40, R40, 0x8, RZ ;  /* 0x0000000828287824 */ /* 0x000fc600078e00ff */
[----:B------:R-:W0:Y:S01]  /*1380*/  LDGDEPBAR ;  /* 0x00000000000079af */ /* 0x000e220000000000 */
[----:B-1-3--:R-:W-:Y:S01]  /*1390*/  IMAD.SHL.U32 R5, R20, 0x80, RZ ;  /* 0x0000008014057824 */ /* 0x00afe200078e00ff */
[C---:B------:R-:W-:Y:S02]  /*13a0*/  LOP3.LUT R20, R0.reuse, 0xc, RZ, 0xfc, !PT ;  /* 0x0000000c00147812 */ /* 0x040fe400078efcff */
[----:B------:R-:W-:Y:S02]  /*13b0*/  LOP3.LUT R0, R0, 0xe, RZ, 0xfc, !PT ;  /* 0x0000000e00007812 */ /* 0x000fe400078efcff */
[----:B------:R-:W-:Y:S02]  /*13c0*/  LOP3.LUT R33, R5, R40, RZ, 0xfc, !PT ;  /* 0x0000002805217212 */ /* 0x000fe400078efcff */
[----:B------:R-:W-:Y:S02]  /*13d0*/  LOP3.LUT R20, R20, 0x7, R57, 0x78, !PT ;  /* 0x0000000714147812 */ /* 0x000fe400078e7839 */
[----:B------:R-:W-:Y:S01]  /*13e0*/  LOP3.LUT R0, R0, 0x7, R57, 0x78, !PT ;  /* 0x0000000700007812 */ /* 0x000fe200078e7839 */
[----:B------:R-:W-:Y:S01]  /*13f0*/  IMAD.SHL.U32 R33, R33, 0x2, RZ ;  /* 0x0000000221217824 */ /* 0x000fe200078e00ff */
[----:B------:R-:W-:Y:S01]  /*1400*/  IADD3 R40, P0, R46, 0x400, RZ ;  /* 0x000004002e287810 */ /* 0x000fe20007f1e0ff */
[----:B------:R-:W-:Y:S01]  /*1410*/  IMAD.SHL.U32 R20, R20, 0x8, RZ ;  /* 0x0000000814147824 */ /* 0x000fe200078e00ff */
[C---:B------:R-:W-:Y:S01]  /*1420*/  LOP3.LUT R58, R5.reuse, R58, RZ, 0xfc, !PT ;  /* 0x0000003a053a7212 */ /* 0x040fe200078efcff */
[----:B------:R-:W-:Y:S01]  /*1430*/  IMAD.SHL.U32 R0, R0, 0x8, RZ ;  /* 0x0000000800007824 */ /* 0x000fe200078e00ff */
[C---:B------:R-:W-:Y:S01]  /*1440*/  LOP3.LUT R37, R5.reuse, R44, RZ, 0xfc, !PT ;  /* 0x0000002c05257212 */ /* 0x040fe200078efcff */
[----:B------:R-:W-:Y:S01]  /*1450*/  IMAD.X R39, RZ, RZ, R47, P0 ;  /* 0x000000ffff277224 */ /* 0x000fe200000e062f */
[----:B------:R-:W-:Y:S01]  /*1460*/  IADD3 R48, P0, R14, 0x400, RZ ;  /* 0x000004000e307810 */ /* 0x000fe20007f1e0ff */
[----:B------:R-:W-:Y:S01]  /*1470*/  IMAD.SHL.U32 R58, R58, 0x2, RZ ;  /* 0x000000023a3a7824 */ /* 0x000fe200078e00ff */
[----:B------:R-:W-:Y:S01]  /*1480*/  LOP3.LUT R35, R5, R42, RZ, 0xfc, !PT ;  /* 0x0000002a05237212 */ /* 0x000fe200078efcff */
[----:B------:R-:W-:Y:S01]  /*1490*/  IMAD.SHL.U32 R37, R37, 0x2, RZ ;  /* 0x0000000225257824 */ /* 0x000fe200078e00ff */
[----:B------:R-:W-:-:S04]  /*14a0*/  DEPBAR.LE SB0, 0x6 ;  /* 0x000081800000791a */ /* 0x000fc80000000000 */
[----:B------:R-:W-:Y:S01]  /*14b0*/  BAR.SYNC.DEFER_BLOCKING 0x0 ;  /* 0x0000000000007b1d */ /* 0x000fe20000010000 */
[C---:B------:R-:W-:Y:S01]  /*14c0*/  LOP3.LUT R31, R5.reuse, R26, RZ, 0xfc, !PT ;  /* 0x0000001a051f7212 */ /* 0x040fe200078efcff */
[----:B------:R-:W-:Y:S01]  /*14d0*/  IMAD.X R47, RZ, RZ, R15, P0 ;  /* 0x000000ffff2f7224 */ /* 0x000fe200000e060f */
[----:B----4-:R-:W-:Y:S01]  /*14e0*/  LOP3.LUT R29, R5, R22, RZ, 0xfc, !PT ;  /* 0x00000016051d7212 */ /* 0x010fe200078efcff */
[----:B------:R-:W-:Y:S01]  /*14f0*/  IMAD.SHL.U32 R35, R35, 0x2, RZ ;  /* 0x0000000223237824 */ /* 0x000fe200078e00ff */
[----:B--2---:R-:W-:Y:S01]  /*1500*/  LOP3.LUT R3, R5, R20, RZ, 0xfc, !PT ;  /* 0x0000001405037212 */ /* 0x004fe200078efcff */
[----:B------:R-:W-:Y:S01]  /*1510*/  IMAD.SHL.U32 R31, R31, 0x2, RZ ;  /* 0x000000021f1f7824 */ /* 0x000fe200078e00ff */
[----:B------:R-:W-:Y:S01]  /*1520*/  LOP3.LUT R0, R5, R0, RZ, 0xfc, !PT ;  /* 0x0000000005007212 */ /* 0x000fe200078efcff */
[----:B------:R-:W-:Y:S01]  /*1530*/  IMAD.WIDE.U32 R4, R4, 0x10, R12 ;  /* 0x0000001004047825 */ /* 0x000fe200078e000c */
[----:B------:R-:W-:Y:S02]  /*1540*/  IADD3 R46, P3, R10, 0x400, RZ ;  /* 0x000004000a2e7810 */ /* 0x000fe40007f7e0ff */
[----:B------:R-:W-:Y:S01]  /*1550*/  IADD3 R44, P2, R8, 0x400, RZ ;  /* 0x00000400082c7810 */ /* 0x000fe20007f5e0ff */
[----:B------:R-:W-:Y:S01]  /*1560*/  IMAD.SHL.U32 R29, R29, 0x2, RZ ;  /* 0x000000021d1d7824 */ /* 0x000fe200078e00ff */
[----:B------:R-:W-:Y:S01]  /*1570*/  IADD3 R42, P1, R6, 0x400, RZ ;  /* 0x00000400062a7810 */ /* 0x000fe20007f3e0ff */
[----:B------:R-:W-:Y:S01]  /*1580*/  IMAD.X R45, RZ, RZ, R11, P3 ;  /* 0x000000ffff2d7224 */ /* 0x000fe200018e060b */
[----:B------:R-:W-:Y:S01]  /*1590*/  IADD3 R56, P0, R4, 0x400, RZ ;  /* 0x0000040004387810 */ /* 0x000fe20007f1e0ff */
[----:B------:R-:W-:Y:S01]  /*15a0*/  IMAD.X R43, RZ, RZ, R9, P2 ;  /* 0x000000ffff2b7224 */ /* 0x000fe200010e0609 */
[----:B------:R-:W-:Y:S01]  /*15b0*/  CS2R R8, SRZ ;  /* 0x0000000000087805 */ /* 0x000fe2000001ff00 */
[----:B------:R-:W-:Y:S01]  /*15c0*/  IMAD.X R41, RZ, RZ, R7, P1 ;  /* 0x000000ffff297224 */ /* 0x000fe200008e0607 */
[----:B------:R-:W-:Y:S01]  /*15d0*/  CS2R R6, SRZ ;  /* 0x0000000000067805 */ /* 0x000fe2000001ff00 */
[----:B------:R-:W-:Y:S01]  /*15e0*/  IMAD.X R55, RZ, RZ, R5, P0 ;  /* 0x000000ffff377224 */ /* 0x000fe200000e0605 */
[----:B------:R-:W-:-:S02]  /*15f0*/  CS2R R4, SRZ ;  /* 0x0000000000047805 */ /* 0x000fc4000001ff00 */
[----:B------:R-:W-:Y:S01]  /*1600*/  CS2R R10, SRZ ;  /* 0x00000000000a7805 */ /* 0x000fe2000001ff00 */
[----:B------:R-:W-:Y:S01]  /*1610*/  IMAD.SHL.U32 R3, R3, 0x2, RZ ;  /* 0x0000000203037824 */ /* 0x000fe200078e00ff */
[----:B------:R1:W2:Y:S01]  /*1620*/  LDSM.16.M88.4 R12, [R60+UR16] ;  /* 0x000000103c0c783b */ /* 0x0002a20008000200 */
[----:B------:R-:W-:-:S03]  /*1630*/  IMAD.SHL.U32 R0, R0, 0x2, RZ ;  /* 0x0000000200007824 */ /* 0x000fc600078e00ff */
[----:B------:R1:W3:Y:S01]  /*1640*/  LDSM.16.M88.4 R16, [R58+UR16+0x4000] ;  /* 0x004000103a10783b */ /* 0x0002e20008000200 */
[----:B------:R-:W-:-:S04]  /*1650*/  DEPBAR.LE SB1, 0x0 ;  /* 0x000090000000791a */ /* 0x000fc80000000000 */
.L_x_0:
[----:B------:R-:W-:-:S01]  /*1660*/  LDSM.16.M88.4 R20, [R38+UR4] ;  /* 0x000000042614783b */ /* 0x000fc20008000200 */
[----:B--23--:R-:W-:Y:S01]  /*1670*/  HMMA.16816.F32.BF16 R4, R12, R16, R4 ;  /* 0x000000100c04723c */ /* 0x00cfe20000041804 */
[----:B------:R-:W-:Y:S02]  /*1680*/  UIADD3 UR14, UR14, 0x80, URZ ;  /* 0x000000800e0e7890 */ /* 0x000fe4000fffe03f */
[----:B------:R-:W2:Y:S01]  /*1690*/  LDSM.16.M88.4 R24, [R37+UR5] ;  /* 0x000000052518783b */ /* 0x000ea20008000200 */
[----:B------:R-:W-:Y:S02]  /*16a0*/  UIADD3 UR13, UR13, 0x1, URZ ;  /* 0x000000010d0d7890 */ /* 0x000fe4000fffe03f */
[----:B------:R-:W-:Y:S01]  /*16b0*/  HMMA.16816.F32.BF16 R8, R12, R18, R8 ;  /* 0x000000120c08723c */ /* 0x000fe20000041808 */
[----:B------:R-:W-:Y:S01]  /*16c0*/  LDSM.16.M88.4 R12, [R36+UR4] ;  /* 0x00000004240c783b */ /* 0x000fe20008000200 */
[----:B------:R-:W-:Y:S02]  /*16d0*/  UISETP.GE.U32.AND UP1, UPT, UR14, 0xa00, UPT ;  /* 0x00000a000e00788c */ /* 0x000fe4000bf26070 */
[----:B------:R-:W-:Y:S01]  /*16e0*/  UIADD3 UR12, UR12, 0x1, URZ ;  /* 0x000000010c0c7890 */ /* 0x000fe2000fffe03f */
[----:B------:R-:W3:Y:S01]  /*16f0*/  LDSM.16.M88.4 R16, [R35+UR5] ;  /* 0x000000052310783b */ /* 0x000ee20008000200 */
[----:B------:R-:W-:Y:S02]  /*1700*/  UISETP.GE.AND UP0, UPT, UR13, 0x4, UPT ;  /* 0x000000040d00788c */ /* 0x000fe4000bf06270 */
[----:B------:R-:W-:Y:S01]  /*1710*/  PLOP3.LUT P0, PT, PT, PT, UP1, 0x80, 0x0 ;  /* 0x000000000000781c */ /* 0x000fe20003f0f018 */
[----:B------:R-:W-:Y:S02]  /*1720*/  UISETP.GE.U32.AND UP1, UPT, UR14, 0xb80, UPT ;  /* 0x00000b800e00788c */ /* 0x000fe4000bf26070 */
[----:B------:R-:W-:Y:S02]  /*1730*/  USEL UR13, UR13, URZ, !UP0 ;  /* 0x0000003f0d0d7287 */ /* 0x000fe4000c000000 */
[----:B------:R-:W-:Y:S02]  /*1740*/  UISETP.GE.AND UP0, UPT, UR12, 0x4, UPT ;  /* 0x000000040c00788c */ /* 0x000fe4000bf06270 */
[----:B------:R-:W-:Y:S02]  /*1750*/  ULEA UR21, UR13, UR16, 0xc ;  /* 0x000000100d157291 */ /* 0x000fe4000f8e603f */
[----:B------:R-:W-:Y:S04]  /*1760*/  USEL UR12, UR12, URZ, !UP0 ;  /* 0x0000003f0c0c7287 */ /* 0x000fe8000c000000 */
[----:B------:R-:W-:-:S01]  /*1770*/  VIADD R69, R66, UR21 ;  /* 0x0000001542457c36 */ /* 0x000fc20008000000 */
[----:B--2---:R-:W-:Y:S06]  /*1780*/  HMMA.16816.F32.BF16 R4, R20, R24, R4 ;  /* 0x000000181404723c */ /* 0x004fec0000041804 */
[----:B------:R-:W-:Y:S01]  /*1790*/  HMMA.16816.F32.BF16 R8, R20, R26, R8 ;  /* 0x0000001a1408723c */ /* 0x000fe20000041808 */
[----:B------:R-:W-:Y:S04]  /*17a0*/  LDSM.16.M88.4 R20, [R34+UR4] ;  /* 0x000000042214783b */ /* 0x000fe80008000200 */
[----:B------:R-:W2:Y:S11]  /*17b0*/  LDSM.16.M88.4 R24, [R33+UR5] ;  /* 0x000000052118783b */ /* 0x000eb60008000200 */
[----:B------:R-:W-:-:S02]  /*17c0*/  @!UPT UIADD3 URZ, URZ, URZ, URZ ;  /* 0x0000003f3f3ff290 */ /* 0x000fc4000fffe03f */
[----:B---3--:R-:W-:Y:S06]  /*17d0*/  HMMA.16816.F32.BF16 R4, R12, R16, R4 ;  /* 0x000000100c04723c */ /* 0x008fec0000041804 */
[----:B------:R-:W-:Y:S01]  /*17e0*/  HMMA.16816.F32.BF16 R8, R12, R18, R8 ;  /* 0x000000120c08723c */ /* 0x000fe20000041808 */
[----:B------:R-:W-:Y:S04]  /*17f0*/  LDSM.16.M88.4 R12, [R32+UR4] ;  /* 0x00000004200c783b */ /* 0x000fe80008000200 */
[----:B------:R-:W3:Y:S11]  /*1800*/  LDSM.16.M88.4 R16, [R31+UR5] ;  /* 0x000000051f10783b */ /* 0x000ef60008000200 */
[----:B------:R-:W-:-:S02]  /*1810*/  @!UPT UIADD3 URZ, URZ, URZ, URZ ;  /* 0x0000003f3f3ff290 */ /* 0x000fc4000fffe03f */
        /* <DEDUP_REMOVED lines=12> */
[----:B------:R-:W-:Y:S01]  /*18e0*/  LDSM.16.M88.4 R20, [R2+UR4] ;  /* 0x000000040214783b */ /* 0x000fe20008000200 */
[----:B------:R-:W-:Y:S03]  /*18f0*/  ULEA UR4, UR12, UR16, 0xc ;  /* 0x000000100c047291 */ /* 0x000fe6000f8e603f */
[----:B------:R-:W2:Y:S01]  /*1900*/  LDSM.16.M88.4 R24, [R0+UR5] ;  /* 0x000000050018783b */ /* 0x000ea20008000200 */
[----:B------:R-:W-:Y:S01]  /*1910*/  ULEA UR5, UR12, UR15, 0xd ;  /* 0x0000000f0c057291 */ /* 0x000fe2000f8e683f */
[----:B------:R-:W-:-:S11]  /*1920*/  BAR.SYNC.DEFER_BLOCKING 0x0 ;  /* 0x0000000000007b1d */ /* 0x000fd60000010000 */
[----:B---3--:R-:W-:Y:S06]  /*1930*/  HMMA.16816.F32.BF16 R4, R12, R16, R4 ;  /* 0x000000100c04723c */ /* 0x008fec0000041804 */
[----:B------:R-:W-:Y:S11]  /*1940*/  HMMA.16816.F32.BF16 R8, R12, R18, R8 ;  /* 0x000000120c08723c */ /* 0x000ff60000041808 */
[----:B------:R-:W-:Y:S07]  /*1950*/  @!UPT UIADD3 URZ, URZ, URZ, URZ ;  /* 0x0000003f3f3ff290 */ /* 0x000fee000fffe03f */
[----:B--2---:R-:W-:Y:S05]  /*1960*/  HMMA.16816.F32.BF16 R4, R20, R24, R4 ;  /* 0x000000181404723c */ /* 0x004fea0000041804 */
[----:B------:R-:W-:Y:S01]  /*1970*/  IADD3 R12, P1, R56, UR10, RZ ;  /* 0x0000000a380c7c10 */ /* 0x000fe2000ff3e0ff */
[----:B------:R-:W-:Y:S01]  /*1980*/  VIADD R18, R68, UR21 ;  /* 0x0000001544127c36 */ /* 0x000fe20008000000 */
[----:B------:R-:W-:Y:S01]  /*1990*/  IADD3 R24, P2, R42, UR10, RZ ;  /* 0x0000000a2a187c10 */ /* 0x000fe2000ff5e0ff */
[----:B------:R-:W-:-:S01]  /*19a0*/  VIADD R17, R67, UR21 ;  /* 0x0000001543117c36 */ /* 0x000fc20008000000 */
[----:B------:R-:W-:Y:S05]  /*19b0*/  HMMA.16816.F32.BF16 R8, R20, R26, R8 ;  /* 0x0000001a1408723c */ /* 0x000fea0000041808 */
[----:B------:R-:W-:Y:S01]  /*19c0*/  IADD3.X R13, R55, UR9, RZ, P1, !PT ;  /* 0x00000009370d7c10 */ /* 0x000fe20008ffe4ff */
[C---:B------:R-:W-:Y:S01]  /*19d0*/  VIADD R25, R65.reuse, UR21 ;  /* 0x0000001541197c36 */ /* 0x040fe20008000000 */
[----:B------:R-:W-:Y:S01]  /*19e0*/  IADD3 R14, P1, R40, UR10, RZ ;  /* 0x0000000a280e7c10 */ /* 0x000fe2000ff3e0ff */
[----:B------:R-:W-:Y:S02]  /*19f0*/  ULEA UR21, UR13, UR15, 0xd ;  /* 0x0000000f0d157291 */ /* 0x000fe4000f8e683f */
[----:B------:R-:W-:Y:S01]  /*1a00*/  @!PT LDS RZ, [RZ] ;  /* 0x00000000fffff984 */ /* 0x000fe20000000800 */
[----:B------:R-:W-:Y:S01]  /*1a10*/  @!PT LDS RZ, [RZ] ;  /* 0x00000000fffff984 */ /* 0x000fe20000000800 */
[----:B------:R-:W-:Y:S01]  /*1a20*/  @!PT LDS RZ, [RZ] ;  /* 0x00000000fffff984 */ /* 0x000fe20000000800 */
[----:B------:R2:W-:Y:S01]  /*1a30*/  LDGSTS.E.BYPASS.LTC128B.128 [R18], desc[UR22][R12.64], !P0 ;  /* 0x000000000c127fae */ /* 0x0005e2000c101d56 */
[----:B------:R-:W-:Y:S02]  /*1a40*/  IADD3.X R15, R39, UR9, RZ, P1, !PT ;  /* 0x00000009270f7c10 */ /* 0x000fe40008ffe4ff */
[----:B------:R-:W-:Y:S01]  /*1a50*/  IADD3 R16, P1, R44, UR10, RZ ;  /* 0x0000000a2c107c10 */ /* 0x000fe2000ff3e0ff */
[----:B------:R3:W-:Y:S01]  /*1a60*/  LDGSTS.E.BYPASS.LTC128B.128 [R17], desc[UR22][R12.64], !P0 ;  /* 0x000000000c117fae */ /* 0x0007e2000c101d56 */
[----:B------:R-:W-:Y:S03]  /*1a70*/  VIADD R19, R68, UR21 ;  /* 0x0000001544137c36 */ /* 0x000fe60008000000 */
[----:B------:R4:W-:Y:S04]  /*1a80*/  LDGSTS.E.BYPASS.LTC128B.128 [R69], desc[UR22][R12.64], !P0 ;  /* 0x000000000c457fae */ /* 0x0009e8000c101d56 */
[----:B-1----:R1:W-:Y:S04]  /*1a90*/  LDGSTS.E.BYPASS.LTC128B.128 [R25], desc[UR22][R12.64], !P0 ;  /* 0x000000000c197fae */ /* 0x0023e8000c101d56 */
[----:B------:R-:W0:Y:S04]  /*1aa0*/  LDGDEPBAR ;  /* 0x00000000000079af */ /* 0x000e280000000000 */
[----:B------:R5:W-:Y:S01]  /*1ab0*/  LDGSTS.E.BYPASS.LTC128B.128 [R19], desc[UR22][R14.64], !P0 ;  /* 0x000000000e137fae */ /* 0x000be2000c101d56 */
[----:B--2---:R-:W-:Y:S01]  /*1ac0*/  VIADD R18, R65, UR21 ;  /* 0x0000001541127c36 */ /* 0x004fe20008000000 */
[----:B---3--:R-:W-:Y:S01]  /*1ad0*/  IADD3.X R17, R43, UR9, RZ, P1, !PT ;  /* 0x000000092b117c10 */ /* 0x008fe20008ffe4ff */
[----:B----4-:R-:W-:Y:S01]  /*1ae0*/  VIADD R69, R67, UR21 ;  /* 0x0000001543457c36 */ /* 0x010fe20008000000 */
[----:B-1----:R-:W-:Y:S05]  /*1af0*/  IADD3.X R25, R41, UR9, RZ, P2, !PT ;  /* 0x0000000929197c10 */ /* 0x002fea00097fe4ff */
[----:B------:R1:W-:Y:S01]  /*1b00*/  LDGSTS.E.BYPASS.LTC128B.128 [R69], desc[UR22][R24.64], !P0 ;  /* 0x0000000018457fae */ /* 0x0003e2000c101d56 */
[----:B-----5:R-:W-:Y:S04]  /*1b10*/  IADD3 R14, P2, R46, UR10, RZ ;  /* 0x0000000a2e0e7c10 */ /* 0x020fe8000ff5e0ff */
[----:B------:R-:W-:Y:S01]  /*1b20*/  IADD3.X R15, R45, UR9, RZ, P2, !PT ;  /* 0x000000092d0f7c10 */ /* 0x000fe200097fe4ff */
[----:B-1----:R-:W-:Y:S01]  /*1b30*/  VIADD R69, R66, UR21 ;  /* 0x0000001542457c36 */ /* 0x002fe20008000000 */
[----:B------:R-:W-:Y:S04]  /*1b40*/  IADD3 R24, P1, R48, UR10, RZ ;  /* 0x0000000a30187c10 */ /* 0x000fe8000ff3e0ff */
[----:B------:R1:W-:Y:S01]  /*1b50*/  LDGSTS.E.BYPASS.LTC128B.128 [R69], desc[UR22][R16.64], !P0 ;  /* 0x0000000010457fae */ /* 0x0003e2000c101d56 */
[----:B------:R-:W-:Y:S03]  /*1b60*/  IADD3.X R25, R47, UR9, RZ, P1, !PT ;  /* 0x000000092f197c10 */ /* 0x000fe60008ffe4ff */
[----:B------:R2:W-:Y:S01]  /*1b70*/  LDGSTS.E.BYPASS.LTC128B.128 [R18], desc[UR22][R14.64], !P0 ;  /* 0x000000000e127fae */ /* 0x0005e2000c101d56 */
[----:B-1----:R-:W-:Y:S01]  /*1b80*/  VIADD R69, R64, UR21 ;  /* 0x0000001540457c36 */ /* 0x002fe20008000000 */
[----:B------:R-:W-:Y:S02]  /*1b90*/  IADD3 R16, P3, R50, UR10, RZ ;  /* 0x0000000a32107c10 */ /* 0x000fe4000ff7e0ff */
[----:B--2---:R-:W-:Y:S02]  /*1ba0*/  IADD3 R18, P2, R52, UR10, RZ ;  /* 0x0000000a34127c10 */ /* 0x004fe4000ff5e0ff */
[----:B------:R1:W-:Y:S01]  /*1bb0*/  LDGSTS.E.BYPASS.LTC128B.128 [R69], desc[UR22][R24.64], !P0 ;  /* 0x0000000018457fae */ /* 0x0003e2000c101d56 */
[----:B------:R-:W-:Y:S02]  /*1bc0*/  IADD3.X R17, R49, UR9, RZ, P3, !PT ;  /* 0x0000000931117c10 */ /* 0x000fe40009ffe4ff */
[----:B------:R-:W-:Y:S01]  /*1bd0*/  IADD3 R14, P1, R54, UR10, RZ ;  /* 0x0000000a360e7c10 */ /* 0x000fe2000ff3e0ff */
[----:B------:R-:W-:Y:S01]  /*1be0*/  UIADD3 UR10, UP0, UR10, 0x100, URZ ;  /* 0x000001000a0a7890 */ /* 0x000fe2000ff1e03f */
[----:B------:R-:W-:Y:S02]  /*1bf0*/  IADD3.X R19, R51, UR9, RZ, P2, !PT ;  /* 0x0000000933137c10 */ /* 0x000fe400097fe4ff */
[----:B------:R-:W-:Y:S01]  /*1c00*/  IADD3.X R15, R53, UR9, RZ, P1, !PT ;  /* 0x00000009350f7c10 */ /* 0x000fe20008ffe4ff */
[----:B------:R-:W-:Y:S01]  /*1c10*/  UIADD3.X UR9, URZ, UR9, URZ, UP0, !UPT ;  /* 0x000000093f097290 */ /* 0x000fe200087fe43f */
[----:B-1----:R-:W-:Y:S05]  /*1c20*/  VIADD R69, R63, UR21 ;  /* 0x000000153f457c36 */ /* 0x002fea0008000000 */
[----:B------:R1:W-:Y:S02]  /*1c30*/  LDGSTS.E.BYPASS.LTC128B.128 [R69], desc[UR22][R16.64], !P0 ;  /* 0x0000000010457fae */ /* 0x0003e4000c101d56 */
[----:B-1----:R-:W-:Y:S02]  /*1c40*/  VIADD R17, R62, UR21 ;  /* 0x000000153e117c36 */ /* 0x002fe40008000000 */
[----:B------:R-:W-:Y:S03]  /*1c50*/  VIADD R69, R61, UR21 ;  /* 0x000000153d457c36 */ /* 0x000fe60008000000 */
[----:B------:R-:W-:Y:S04]  /*1c60*/  LDGSTS.E.BYPASS.LTC128B.128 [R17], desc[UR22][R18.64], !P0 ;  /* 0x0000000012117fae */ /* 0x000fe8000c101d56 */
[----:B------:R1:W-:Y:S01]  /*1c70*/  LDGSTS.E.BYPASS.LTC128B.128 [R69], desc[UR22][R14.64], !P0 ;  /* 0x000000000e457fae */ /* 0x0003e2000c101d56 */
[----:B------:R-:W-:Y:S03]  /*1c80*/  PLOP3.LUT P0, PT, PT, PT, UP1, 0x80, 0x0 ;  /* 0x000000000000781c */ /* 0x000fe60003f0f018 */
[----:B------:R-:W0:Y:S01]  /*1c90*/  LDGDEPBAR ;  /* 0x00000000000079af */ /* 0x000e220000000000 */
[----:B------:R-:W-:Y:S04]  /*1ca0*/  DEPBAR.LE SB0, 0x6 ;  /* 0x000081800000791a */ /* 0x000fe80000000000 */
[----:B------:R-:W-:Y:S06]  /*1cb0*/  BAR.SYNC.DEFER_BLOCKING 0x0 ;  /* 0x0000000000007b1d */ /* 0x000fec0000010000 */
[----:B-1----:R2:W3:Y:S04]  /*1cc0*/  LDSM.16.M88.4 R12, [R60+UR4] ;  /* 0x000000043c0c783b */ /* 0x0024e80008000200 */
[----:B------:R2:W3:Y:S01]  /*1cd0*/  LDSM.16.M88.4 R16, [R58+UR5] ;  /* 0x000000053a10783b */ /* 0x0004e20008000200 */
[----:B------:R-:W-:Y:S08]  /*1ce0*/  @!P0 BRA `(.L_x_0) ;  /* 0xfffffff8005c8947 */ /* 0x000ff0000383ffff */
[----:B------:R-:W-:Y:S01]  /*1cf0*/  IABS R0, UR11 ;  /* 0x0000000b00007c13 */ /* 0x000fe20008000000 */
[----:B------:R-:W-:Y:S01]  /*1d00*/  UISETP.GE.AND UP1, UPT, UR11, URZ, UPT ;  /* 0x0000003f0b00728c */ /* 0x000fe2000bf26270 */
[----:B------:R-:W-:-:S04]  /*1d10*/  DEPBAR.LE SB0, 0x0 ;  /* 0x000080000000791a */ /* 0x000fc80000000000 */
[----:B------:R-:W-:Y:S01]  /*1d20*/  R2UR UR4, R0 ;  /* 0x00000000000472ca */ /* 0x000fe200000e0000 */
[----:B---3--:R-:W1:Y:S01]  /*1d30*/  LDC.64 R14, c[0x0][0x220] ;  /* 0x00008800ff0e7b82 */ /* 0x008e620000000a00 */
[C---:B------:R-:W-:Y:S02]  /*1d40*/  LOP3.LUT R2, R57.reuse, 0x1f, RZ, 0xc0, !PT ;  /* 0x0000001f39027812 */ /* 0x040fe400078ec0ff */
[C---:B------:R-:W-:Y:S01]  /*1d50*/  LOP3.LUT R3, R57.reuse, 0x3, RZ, 0xc0, !PT ;  /* 0x0000000339037812 */ /* 0x040fe200078ec0ff */
[----:B------:R-:W-:Y:S01]  /*1d60*/  IMAD.SHL.U32 R57, R57, 0x8, RZ ;  /* 0x0000000839397824 */ /* 0x000fe200078e00ff */
[----:B------:R-:W-:Y:S02]  /*1d70*/  LOP3.LUT R0, R59, 0x8, RZ, 0xc0, !PT ;  /* 0x000000083b007812 */ /* 0x000fe400078ec0ff */
[----:B------:R-:W-:Y:S02]  /*1d80*/  SHF.R.U32.HI R2, RZ, 0x2, R2 ;  /* 0x00000002ff027819 */ /* 0x000fe40000011602 */
[----:B------:R-:W-:Y:S01]  /*1d90*/  F2FP.BF16.F32.PACK_AB R4, R5, R4 ;  /* 0x000000040504723e */ /* 0x000fe200000010ff */
[----:B------:R-:W-:Y:S01]  /*1da0*/  IMAD R13, R3, 0x2, R0 ;  /* 0x00000002030d7824 */ /* 0x000fe200078e0200 */
[----:B------:R-:W-:Y:S01]  /*1db0*/  F2FP.BF16.F32.PACK_AB R6, R7, R6 ;  /* 0x000000060706723e */ /* 0x000fe200000010ff */
[----:B------:R-:W-:Y:S01]  /*1dc0*/  UIMAD.WIDE.U32 UR12, UR19, UR4, URZ ;  /* 0x00000004130c72a5 */ /* 0x000fe2000f8e003f */
[----:B------:R-:W-:Y:S01]  /*1dd0*/  F2FP.BF16.F32.PACK_AB R8, R9, R8 ;  /* 0x000000080908723e */ /* 0x000fe200000010ff */
[----:B------:R-:W-:Y:S01]  /*1de0*/  IMAD R13, R2, 0x28, R13 ;  /* 0x00000028020d7824 */ /* 0x000fe200078e020d */
[----:B------:R-:W-:-:S02]  /*1df0*/  F2FP.BF16.F32.PACK_AB R10, R11, R10 ;  /* 0x0000000a0b0a723e */ /* 0x000fc400000010ff */
[----:B------:R-:W-:Y:S02]  /*1e00*/  LOP3.LUT R2, R2, 0x8, R59, 0xf8, !PT ;  /* 0x0000000802027812 */ /* 0x000fe400078ef83b */
[----:B------:R-:W-:Y:S01]  /*1e10*/  UMOV UR5, UR13 ;  /* 0x0000000d00057c82 */ /* 0x000fe20008000000 */
[----:B------:R-:W-:Y:S01]  /*1e20*/  LEA R13, R13, UR16, 0x1 ;  /* 0x000000100d0d7c11 */ /* 0x000fe2000f8e08ff */
[----:B------:R-:W-:Y:S01]  /*1e30*/  UIMAD UR4, UR5, UR7, UR4 ;  /* 0x00000007050472a4 */ /* 0x000fe2000f8e0204 */
[----:B------:R-:W-:Y:S01]  /*1e40*/  BAR.SYNC.DEFER_BLOCKING 0x0 ;  /* 0x0000000000007b1d */ /* 0x000fe20000010000 */
[----:B------:R-:W-:Y:S02]  /*1e50*/  LOP3.LUT R59, R59, 0xf, RZ, 0xc0, !PT ;  /* 0x0000000f3b3b7812 */ /* 0x000fe400078ec0ff */
[----:B------:R-:W-:-:S11]  /*1e60*/  UISETP.GT.U32.AND UP0, UPT, UR8, UR4, UPT ;  /* 0x000000040800728c */ /* 0x000fd6000bf04070 */
[----:B------:R-:W-:-:S04]  /*1e70*/  @!UP0 UIADD3 UR4, UR4, -UR8, URZ ;  /* 0x8000000804048290 */ /* 0x000fc8000fffe03f */
[----:B------:R-:W-:Y:S01]  /*1e80*/  UISETP.GT.U32.AND UP0, UPT, UR8, UR4, UPT ;  /* 0x000000040800728c */ /* 0x000fe2000bf04070 */
[----:B------:R3:W-:Y:S04]  /*1e90*/  STS [R13], R4 ;  /* 0x000000040d007388 */ /* 0x0007e80000000800 */
[----:B------:R4:W-:Y:S06]  /*1ea0*/  STS [R13+0x280], R6 ;  /* 0x000280060d007388 */ /* 0x0009ec0000000800 */
[----:B------:R-:W-:-:S02]  /*1eb0*/  @!UP0 UIADD3 UR4, UR4, -UR8, URZ ;  /* 0x8000000804048290 */ /* 0x000fc4000fffe03f */
[----:B------:R-:W-:Y:S01]  /*1ec0*/  UISETP.NE.AND UP0, UPT, UR18, URZ, UPT ;  /* 0x0000003f1200728c */ /* 0x000fe2000bf05270 */
[----:B------:R4:W-:Y:S01]  /*1ed0*/  STS [R13+0x20], R8 ;  /* 0x000020080d007388 */ /* 0x0009e20000000800 */
[----:B------:R-:W-:-:S03]  /*1ee0*/  @!UP1 UIADD3 UR4, -UR4, URZ, URZ ;  /* 0x0000003f04049290 */ /* 0x000fc6000fffe13f */
[----:B------:R4:W-:Y:S01]  /*1ef0*/  STS [R13+0x2a0], R10 ;  /* 0x0002a00a0d007388 */ /* 0x0009e20000000800 */
[----:B------:R-:W-:-:S04]  /*1f00*/  USEL UR4, UR17, UR4, !UP0 ;  /* 0x0000000411047287 */ /* 0x000fc8000c000000 */
[----:B------:R-:W-:-:S06]  /*1f10*/  ULEA UR4, UR20, UR4, 0x3 ;  /* 0x0000000414047291 */ /* 0x000fcc000f8e183f */
[----:B------:R-:W-:Y:S02]  /*1f20*/  IMAD.U32 R0, RZ, RZ, UR4 ;  /* 0x00000004ff007e24 */ /* 0x000fe4000f8e00ff */
[----:B---3--:R-:W-:Y:S02]  /*1f30*/  IMAD.U32 R4, RZ, RZ, UR6 ;  /* 0x00000006ff047e24 */ /* 0x008fe4000f8e00ff */
[----:B------:R-:W-:-:S03]  /*1f40*/  IMAD R0, R0, 0x10, R59 ;  /* 0x0000001000007824 */ /* 0x000fc600078e023b */
[----:B------:R-:W-:Y:S01]  /*1f50*/  LOP3.LUT R57, R4, 0x18, R57, 0xf8, !PT ;  /* 0x0000001804397812 */ /* 0x000fe200078ef839 */
[----:B------:R-:W-:Y:S01]  /*1f60*/  BAR.SYNC.DEFER_BLOCKING 0x0 ;  /* 0x0000000000007b1d */ /* 0x000fe20000010000 */
[----:B------:R-:W-:Y:S01]  /*1f70*/  ISETP.GE.AND P0, PT, R0, 0x1, PT ;  /* 0x000000010000780c */ /* 0x000fe20003f06270 */
[----:B------:R-:W-:Y:S02]  /*1f80*/  IMAD R0, R2, 0x5, R3 ;  /* 0x0000000502007824 */ /* 0x000fe400078e0203 */
[C---:B-1----:R-:W-:Y:S01]  /*1f90*/  IMAD.WIDE R14, R57.reuse, 0x2, R14 ;  /* 0x00000002390e7825 */ /* 0x042fe200078e020e */
[----:B------:R-:W-:-:S03]  /*1fa0*/  ISETP.LT.AND P0, PT, R57, 0x2400, !P0 ;  /* 0x000024003900780c */ /* 0x000fc60004701270 */
[----:B------:R-:W-:-:S05]  /*1fb0*/  IMAD.SHL.U32 R0, R0, 0x8, RZ ;  /* 0x0000000800007824 */ /* 0x000fca00078e00ff */
[----:B------:R-:W-:-:S05]  /*1fc0*/  LEA R0, R0, UR16, 0x1 ;  /* 0x0000001000007c11 */ /* 0x000fca000f8e08ff */
[----:B----4-:R-:W-:Y:S05]  /*1fd0*/  @!P0 EXIT ;  /* 0x000000000000894d */ /* 0x010fea0003800000 */
[----:B------:R-:W1:Y:S04]  /*1fe0*/  LDS.128 R4, [R0] ;  /* 0x0000000000047984 */ /* 0x000e680000000c00 */
[----:B-1----:R-:W-:Y:S01]  /*1ff0*/  STG.E.128 desc[UR22][R14.64], R4 ;  /* 0x000000040e007986 */ /* 0x002fe2000c101d16 */
[----:B------:R-:W-:Y:S05]  /*2000*/  EXIT ;  /* 0x000000000000794d */ /* 0x000fea0003800000 */
.L_x_1:
[----:B------:R-:W-:-:S00]  /*2010*/  BRA `(.L_x_1) ;  /* 0xfffffffc00fc7947 */ /* 0x000fc0000383ffff */
[----:B------:R-:W-:-:S00]  /*2020*/  NOP ;  /* 0x0000000000007918 */ /* 0x000fc00000000000 */
        /* <DEDUP_REMOVED lines=13> */
.L_x_2:


//--------------------- .nv.shared.triton_        --------------------------
	.section	.nv.shared.triton_,"aw",@nobits
	.sectionflags	@""
	.align	16
	.zero		1024


//--------------------- .nv.constant0.triton_     --------------------------
	.section	.nv.constant0.triton_,"a",@progbits
	.sectionflags	@""
	.align	4
.nv.constant0.triton_:
	.zero		552
